//
// Generated by NVIDIA NVVM Compiler
//
// Compiler Build ID: CL-36424714
// Cuda compilation tools, release 13.0, V13.0.88
// Based on NVVM 20.0.0
//

.version 9.0
.target sm_100
.address_size 64

	// .globl	_Z7addBiasPfS_ii
.func  (.param .b64 func_retval0) __internal_accurate_pow
(
	.param .b64 __internal_accurate_pow_param_0
)
;
// _ZZ7addBiasPfS_iiE4bias has been demoted

.visible .entry _Z7addBiasPfS_ii(
	.param .u64 .ptr .align 1 _Z7addBiasPfS_ii_param_0,
	.param .u64 .ptr .align 1 _Z7addBiasPfS_ii_param_1,
	.param .u32 _Z7addBiasPfS_ii_param_2,
	.param .u32 _Z7addBiasPfS_ii_param_3
)
{
	.reg .pred 	%p<4>;
	.reg .b32 	%r<12>;
	.reg .b32 	%f<5>;
	.reg .b64 	%rd<9>;
	// demoted variable
	.shared .align 4 .f32 _ZZ7addBiasPfS_iiE4bias;
	ld.param.u64 	%rd2, [_Z7addBiasPfS_ii_param_0];
	ld.param.u64 	%rd3, [_Z7addBiasPfS_ii_param_1];
	ld.param.u32 	%r7, [_Z7addBiasPfS_ii_param_2];
	ld.param.u32 	%r8, [_Z7addBiasPfS_ii_param_3];
	mov.u32 	%r1, %tid.x;
	setp.ne.s32 	%p1, %r1, 0;
	@%p1 bra 	$L__BB0_2;
	cvta.to.global.u64 	%rd4, %rd3;
	mov.u32 	%r9, %ctaid.x;
	mul.wide.u32 	%rd5, %r9, 4;
	add.s64 	%rd6, %rd4, %rd5;
	ld.global.f32 	%f2, [%rd6];
	st.shared.f32 	[_ZZ7addBiasPfS_iiE4bias], %f2;
$L__BB0_2:
	bar.sync 	0;
	mov.u32 	%r10, %ctaid.x;
	mad.lo.s32 	%r11, %r7, %r10, %r1;
	mad.lo.s32 	%r3, %r8, %r10, %r8;
	setp.ge.u32 	%p2, %r11, %r3;
	@%p2 bra 	$L__BB0_5;
	ld.shared.f32 	%f1, [_ZZ7addBiasPfS_iiE4bias];
	mov.u32 	%r4, %ntid.x;
	cvta.to.global.u64 	%rd1, %rd2;
$L__BB0_4:
	mul.wide.s32 	%rd7, %r11, 4;
	add.s64 	%rd8, %rd1, %rd7;
	ld.global.f32 	%f3, [%rd8];
	add.f32 	%f4, %f1, %f3;
	st.global.f32 	[%rd8], %f4;
	add.s32 	%r11, %r11, %r4;
	setp.lt.u32 	%p3, %r11, %r3;
	@%p3 bra 	$L__BB0_4;
$L__BB0_5:
	ret;

}
	// .globl	_Z28device_reduce_atomic_kernel1PfS_i
.visible .entry _Z28device_reduce_atomic_kernel1PfS_i(
	.param .u64 .ptr .align 1 _Z28device_reduce_atomic_kernel1PfS_i_param_0,
	.param .u64 .ptr .align 1 _Z28device_reduce_atomic_kernel1PfS_i_param_1,
	.param .u32 _Z28device_reduce_atomic_kernel1PfS_i_param_2
)
{
	.reg .pred 	%p<3>;
	.reg .b32 	%r<11>;
	.reg .b32 	%f<12>;
	.reg .b64 	%rd<7>;

	ld.param.u64 	%rd2, [_Z28device_reduce_atomic_kernel1PfS_i_param_0];
	ld.param.u64 	%rd3, [_Z28device_reduce_atomic_kernel1PfS_i_param_1];
	ld.param.u32 	%r6, [_Z28device_reduce_atomic_kernel1PfS_i_param_2];
	mov.u32 	%r7, %ctaid.x;
	mov.u32 	%r1, %ntid.x;
	mov.u32 	%r8, %tid.x;
	mad.lo.s32 	%r10, %r7, %r1, %r8;
	setp.ge.s32 	%p1, %r10, %r6;
	mov.f32 	%f11, 0f00000000;
	@%p1 bra 	$L__BB1_3;
	mov.u32 	%r9, %nctaid.x;
	mul.lo.s32 	%r3, %r1, %r9;
	cvta.to.global.u64 	%rd1, %rd2;
	mov.f32 	%f11, 0f00000000;
$L__BB1_2:
	mul.wide.s32 	%rd4, %r10, 4;
	add.s64 	%rd5, %rd1, %rd4;
	ld.global.f32 	%f6, [%rd5];
	add.f32 	%f11, %f11, %f6;
	add.s32 	%r10, %r10, %r3;
	setp.lt.s32 	%p2, %r10, %r6;
	@%p2 bra 	$L__BB1_2;
$L__BB1_3:
	cvta.to.global.u64 	%rd6, %rd3;
	cvt.rn.f32.s32 	%f7, %r6;
	div.rn.f32 	%f8, %f11, %f7;
	atom.global.add.f32 	%f9, [%rd6], %f8;
	ret;

}
	// .globl	_Z28device_reduce_atomic_kernel2PfS_i
.visible .entry _Z28device_reduce_atomic_kernel2PfS_i(
	.param .u64 .ptr .align 1 _Z28device_reduce_atomic_kernel2PfS_i_param_0,
	.param .u64 .ptr .align 1 _Z28device_reduce_atomic_kernel2PfS_i_param_1,
	.param .u32 _Z28device_reduce_atomic_kernel2PfS_i_param_2
)
{
	.reg .pred 	%p<3>;
	.reg .b32 	%r<11>;
	.reg .b32 	%f<10>;
	.reg .b64 	%rd<7>;

	ld.param.u64 	%rd2, [_Z28device_reduce_atomic_kernel2PfS_i_param_0];
	ld.param.u64 	%rd3, [_Z28device_reduce_atomic_kernel2PfS_i_param_1];
	ld.param.u32 	%r6, [_Z28device_reduce_atomic_kernel2PfS_i_param_2];
	mov.u32 	%r7, %ctaid.x;
	mov.u32 	%r1, %ntid.x;
	mov.u32 	%r8, %tid.x;
	mad.lo.s32 	%r10, %r7, %r1, %r8;
	setp.ge.s32 	%p1, %r10, %r6;
	mov.f32 	%f9, 0f00000000;
	@%p1 bra 	$L__BB2_3;
	mov.u32 	%r9, %nctaid.x;
	mul.lo.s32 	%r3, %r1, %r9;
	cvta.to.global.u64 	%rd1, %rd2;
	mov.f32 	%f9, 0f00000000;
$L__BB2_2:
	mul.wide.s32 	%rd4, %r10, 4;
	add.s64 	%rd5, %rd1, %rd4;
	ld.global.f32 	%f6, [%rd5];
	add.f32 	%f9, %f9, %f6;
	add.s32 	%r10, %r10, %r3;
	setp.lt.s32 	%p2, %r10, %r6;
	@%p2 bra 	$L__BB2_2;
$L__BB2_3:
	cvta.to.global.u64 	%rd6, %rd3;
	atom.global.add.f32 	%f7, [%rd6], %f9;
	ret;

}
	// .globl	_Z28device_reduce_atomic_kernel3PfS_i
.visible .entry _Z28device_reduce_atomic_kernel3PfS_i(
	.param .u64 .ptr .align 1 _Z28device_reduce_atomic_kernel3PfS_i_param_0,
	.param .u64 .ptr .align 1 _Z28device_reduce_atomic_kernel3PfS_i_param_1,
	.param .u32 _Z28device_reduce_atomic_kernel3PfS_i_param_2
)
{
	.reg .pred 	%p<17>;
	.reg .b32 	%r<26>;
	.reg .b32 	%f<10>;
	.reg .b64 	%rd<7>;
	.reg .b64 	%fd<20>;

	ld.param.u64 	%rd2, [_Z28device_reduce_atomic_kernel3PfS_i_param_0];
	ld.param.u64 	%rd3, [_Z28device_reduce_atomic_kernel3PfS_i_param_1];
	ld.param.u32 	%r11, [_Z28device_reduce_atomic_kernel3PfS_i_param_2];
	mov.u32 	%r12, %ctaid.x;
	mov.u32 	%r1, %ntid.x;
	mov.u32 	%r13, %tid.x;
	mad.lo.s32 	%r25, %r12, %r1, %r13;
	setp.ge.s32 	%p2, %r25, %r11;
	mov.f32 	%f9, 0f00000000;
	@%p2 bra 	$L__BB3_8;
	mov.f64 	%fd7, 0d4000000000000000;
	{
	.reg .b32 %temp; 
	mov.b64 	{%temp, %r3}, %fd7;
	}
	and.b32  	%r4, %r3, 2146435072;
	setp.eq.s32 	%p3, %r4, 1062207488;
	setp.lt.s32 	%p4, %r3, 0;
	selp.b32 	%r5, 0, 2146435072, %p4;
	and.b32  	%r14, %r3, 2147483647;
	setp.ne.s32 	%p5, %r14, 1071644672;
	and.pred  	%p1, %p3, %p5;
	or.b32  	%r6, %r5, -2147483648;
	mov.u32 	%r15, %nctaid.x;
	mul.lo.s32 	%r7, %r1, %r15;
	cvta.to.global.u64 	%rd1, %rd2;
	mov.f32 	%f9, 0f00000000;
	selp.b32 	%r22, %r6, %r5, %p1;
$L__BB3_2:
	setp.lt.s32 	%p6, %r3, 0;
	setp.eq.s32 	%p7, %r4, 1062207488;
	mul.wide.s32 	%rd4, %r25, 4;
	add.s64 	%rd5, %rd1, %rd4;
	ld.global.f32 	%f2, [%rd5];
	cvt.f64.f32 	%fd1, %f2;
	{
	.reg .b32 %temp; 
	mov.b64 	{%temp, %r9}, %fd1;
	}
	abs.f64 	%fd2, %fd1;
	{ // callseq 0, 0
	.param .b64 param0;
	st.param.f64 	[param0], %fd2;
	.param .b64 retval0;
	call.uni (retval0), 
	__internal_accurate_pow, 
	(
	param0
	);
	ld.param.f64 	%fd8, [retval0];
	} // callseq 0
	setp.lt.s32 	%p9, %r9, 0;
	neg.f64 	%fd10, %fd8;
	selp.f64 	%fd11, %fd10, %fd8, %p7;
	selp.f64 	%fd12, %fd11, %fd8, %p9;
	setp.eq.f32 	%p10, %f2, 0f00000000;
	selp.b32 	%r16, %r9, 0, %p7;
	or.b32  	%r17, %r16, 2146435072;
	selp.b32 	%r18, %r17, %r16, %p6;
	mov.b32 	%r19, 0;
	mov.b64 	%fd13, {%r19, %r18};
	selp.f64 	%fd19, %fd13, %fd12, %p10;
	add.f64 	%fd14, %fd1, 0d4000000000000000;
	{
	.reg .b32 %temp; 
	mov.b64 	{%temp, %r20}, %fd14;
	}
	and.b32  	%r21, %r20, 2146435072;
	setp.ne.s32 	%p11, %r21, 2146435072;
	@%p11 bra 	$L__BB3_7;
	setp.num.f32 	%p12, %f2, %f2;
	@%p12 bra 	$L__BB3_5;
	mov.f64 	%fd15, 0d4000000000000000;
	add.rn.f64 	%fd19, %fd1, %fd15;
	bra.uni 	$L__BB3_7;
$L__BB3_5:
	setp.neu.f64 	%p13, %fd2, 0d7FF0000000000000;
	@%p13 bra 	$L__BB3_7;
	setp.lt.s32 	%p14, %r9, 0;
	selp.b32 	%r23, %r22, %r5, %p14;
	mov.b32 	%r24, 0;
	mov.b64 	%fd19, {%r24, %r23};
$L__BB3_7:
	setp.eq.f32 	%p15, %f2, 0f3F800000;
	selp.f64 	%fd16, 0d3FF0000000000000, %fd19, %p15;
	cvt.f64.f32 	%fd17, %f9;
	add.f64 	%fd18, %fd16, %fd17;
	cvt.rn.f32.f64 	%f9, %fd18;
	add.s32 	%r25, %r25, %r7;
	setp.lt.s32 	%p16, %r25, %r11;
	@%p16 bra 	$L__BB3_2;
$L__BB3_8:
	cvta.to.global.u64 	%rd6, %rd3;
	atom.global.add.f32 	%f7, [%rd6], %f9;
	ret;

}
.func  (.param .b64 func_retval0) __internal_accurate_pow(
	.param .b64 __internal_accurate_pow_param_0
)
{
	.reg .pred 	%p<8>;
	.reg .b32 	%r<49>;
	.reg .b32 	%f<3>;
	.reg .b64 	%fd<109>;

	ld.param.f64 	%fd10, [__internal_accurate_pow_param_0];
	{
	.reg .b32 %temp; 
	mov.b64 	{%temp, %r46}, %fd10;
	}
	{
	.reg .b32 %temp; 
	mov.b64 	{%r45, %temp}, %fd10;
	}
	shr.u32 	%r47, %r46, 20;
	setp.gt.u32 	%p1, %r46, 1048575;
	@%p1 bra 	$L__BB4_2;
	mul.f64 	%fd11, %fd10, 0d4350000000000000;
	{
	.reg .b32 %temp; 
	mov.b64 	{%temp, %r46}, %fd11;
	}
	{
	.reg .b32 %temp; 
	mov.b64 	{%r45, %temp}, %fd11;
	}
	shr.u32 	%r16, %r46, 20;
	add.s32 	%r47, %r16, -54;
$L__BB4_2:
	add.s32 	%r48, %r47, -1023;
	and.b32  	%r17, %r46, -2146435073;
	or.b32  	%r18, %r17, 1072693248;
	mov.b64 	%fd107, {%r45, %r18};
	setp.lt.u32 	%p2, %r18, 1073127583;
	@%p2 bra 	$L__BB4_4;
	{
	.reg .b32 %temp; 
	mov.b64 	{%r19, %temp}, %fd107;
	}
	{
	.reg .b32 %temp; 
	mov.b64 	{%temp, %r20}, %fd107;
	}
	add.s32 	%r21, %r20, -1048576;
	mov.b64 	%fd107, {%r19, %r21};
	add.s32 	%r48, %r47, -1022;
$L__BB4_4:
	add.f64 	%fd12, %fd107, 0dBFF0000000000000;
	add.f64 	%fd13, %fd107, 0d3FF0000000000000;
	rcp.approx.ftz.f64 	%fd14, %fd13;
	neg.f64 	%fd15, %fd13;
	fma.rn.f64 	%fd16, %fd15, %fd14, 0d3FF0000000000000;
	fma.rn.f64 	%fd17, %fd16, %fd16, %fd16;
	fma.rn.f64 	%fd18, %fd17, %fd14, %fd14;
	mul.f64 	%fd19, %fd12, %fd18;
	fma.rn.f64 	%fd20, %fd12, %fd18, %fd19;
	mul.f64 	%fd21, %fd20, %fd20;
	fma.rn.f64 	%fd22, %fd21, 0d3EB0F5FF7D2CAFE2, 0d3ED0F5D241AD3B5A;
	fma.rn.f64 	%fd23, %fd22, %fd21, 0d3EF3B20A75488A3F;
	fma.rn.f64 	%fd24, %fd23, %fd21, 0d3F1745CDE4FAECD5;
	fma.rn.f64 	%fd25, %fd24, %fd21, 0d3F3C71C7258A578B;
	fma.rn.f64 	%fd26, %fd25, %fd21, 0d3F6249249242B910;
	fma.rn.f64 	%fd27, %fd26, %fd21, 0d3F89999999999DFB;
	sub.f64 	%fd28, %fd12, %fd20;
	add.f64 	%fd29, %fd28, %fd28;
	neg.f64 	%fd30, %fd20;
	fma.rn.f64 	%fd31, %fd30, %fd12, %fd29;
	mul.f64 	%fd32, %fd18, %fd31;
	fma.rn.f64 	%fd33, %fd21, %fd27, 0d3FB5555555555555;
	mov.f64 	%fd34, 0d3FB5555555555555;
	sub.f64 	%fd35, %fd34, %fd33;
	fma.rn.f64 	%fd36, %fd21, %fd27, %fd35;
	add.f64 	%fd37, %fd36, 0dBC46A4CB00B9E7B0;
	add.f64 	%fd38, %fd33, %fd37;
	sub.f64 	%fd39, %fd33, %fd38;
	add.f64 	%fd40, %fd37, %fd39;
	mul.rn.f64 	%fd41, %fd20, %fd20;
	neg.f64 	%fd42, %fd41;
	fma.rn.f64 	%fd43, %fd20, %fd20, %fd42;
	{
	.reg .b32 %temp; 
	mov.b64 	{%r22, %temp}, %fd32;
	}
	{
	.reg .b32 %temp; 
	mov.b64 	{%temp, %r23}, %fd32;
	}
	add.s32 	%r24, %r23, 1048576;
	mov.b64 	%fd44, {%r22, %r24};
	fma.rn.f64 	%fd45, %fd20, %fd44, %fd43;
	mul.rn.f64 	%fd46, %fd41, %fd20;
	neg.f64 	%fd47, %fd46;
	fma.rn.f64 	%fd48, %fd41, %fd20, %fd47;
	fma.rn.f64 	%fd49, %fd41, %fd32, %fd48;
	fma.rn.f64 	%fd50, %fd45, %fd20, %fd49;
	mul.rn.f64 	%fd51, %fd38, %fd46;
	neg.f64 	%fd52, %fd51;
	fma.rn.f64 	%fd53, %fd38, %fd46, %fd52;
	fma.rn.f64 	%fd54, %fd38, %fd50, %fd53;
	fma.rn.f64 	%fd55, %fd40, %fd46, %fd54;
	add.f64 	%fd56, %fd51, %fd55;
	sub.f64 	%fd57, %fd51, %fd56;
	add.f64 	%fd58, %fd55, %fd57;
	add.f64 	%fd59, %fd20, %fd56;
	sub.f64 	%fd60, %fd20, %fd59;
	add.f64 	%fd61, %fd56, %fd60;
	add.f64 	%fd62, %fd58, %fd61;
	add.f64 	%fd63, %fd32, %fd62;
	add.f64 	%fd64, %fd59, %fd63;
	sub.f64 	%fd65, %fd59, %fd64;
	add.f64 	%fd66, %fd63, %fd65;
	xor.b32  	%r25, %r48, -2147483648;
	mov.b32 	%r26, 1127219200;
	mov.b64 	%fd67, {%r25, %r26};
	mov.b32 	%r27, -2147483648;
	mov.b64 	%fd68, {%r27, %r26};
	sub.f64 	%fd69, %fd67, %fd68;
	fma.rn.f64 	%fd70, %fd69, 0d3FE62E42FEFA39EF, %fd64;
	fma.rn.f64 	%fd71, %fd69, 0dBFE62E42FEFA39EF, %fd70;
	sub.f64 	%fd72, %fd71, %fd64;
	sub.f64 	%fd73, %fd66, %fd72;
	fma.rn.f64 	%fd74, %fd69, 0d3C7ABC9E3B39803F, %fd73;
	add.f64 	%fd75, %fd70, %fd74;
	sub.f64 	%fd76, %fd70, %fd75;
	add.f64 	%fd77, %fd74, %fd76;
	mov.f64 	%fd78, 0d4000000000000000;
	{
	.reg .b32 %temp; 
	mov.b64 	{%temp, %r28}, %fd78;
	}
	{
	.reg .b32 %temp; 
	mov.b64 	{%r29, %temp}, %fd78;
	}
	shl.b32 	%r30, %r28, 1;
	setp.gt.u32 	%p3, %r30, -33554433;
	and.b32  	%r31, %r28, -15728641;
	selp.b32 	%r32, %r31, %r28, %p3;
	mov.b64 	%fd79, {%r29, %r32};
	mul.rn.f64 	%fd80, %fd75, %fd79;
	neg.f64 	%fd81, %fd80;
	fma.rn.f64 	%fd82, %fd75, %fd79, %fd81;
	fma.rn.f64 	%fd83, %fd77, %fd79, %fd82;
	add.f64 	%fd4, %fd80, %fd83;
	sub.f64 	%fd84, %fd80, %fd4;
	add.f64 	%fd5, %fd83, %fd84;
	fma.rn.f64 	%fd85, %fd4, 0d3FF71547652B82FE, 0d4338000000000000;
	{
	.reg .b32 %temp; 
	mov.b64 	{%r13, %temp}, %fd85;
	}
	mov.f64 	%fd86, 0dC338000000000000;
	add.rn.f64 	%fd87, %fd85, %fd86;
	fma.rn.f64 	%fd88, %fd87, 0dBFE62E42FEFA39EF, %fd4;
	fma.rn.f64 	%fd89, %fd87, 0dBC7ABC9E3B39803F, %fd88;
	fma.rn.f64 	%fd90, %fd89, 0d3E5ADE1569CE2BDF, 0d3E928AF3FCA213EA;
	fma.rn.f64 	%fd91, %fd90, %fd89, 0d3EC71DEE62401315;
	fma.rn.f64 	%fd92, %fd91, %fd89, 0d3EFA01997C89EB71;
	fma.rn.f64 	%fd93, %fd92, %fd89, 0d3F2A01A014761F65;
	fma.rn.f64 	%fd94, %fd93, %fd89, 0d3F56C16C1852B7AF;
	fma.rn.f64 	%fd95, %fd94, %fd89, 0d3F81111111122322;
	fma.rn.f64 	%fd96, %fd95, %fd89, 0d3FA55555555502A1;
	fma.rn.f64 	%fd97, %fd96, %fd89, 0d3FC5555555555511;
	fma.rn.f64 	%fd98, %fd97, %fd89, 0d3FE000000000000B;
	fma.rn.f64 	%fd99, %fd98, %fd89, 0d3FF0000000000000;
	fma.rn.f64 	%fd100, %fd99, %fd89, 0d3FF0000000000000;
	{
	.reg .b32 %temp; 
	mov.b64 	{%r14, %temp}, %fd100;
	}
	{
	.reg .b32 %temp; 
	mov.b64 	{%temp, %r15}, %fd100;
	}
	shl.b32 	%r33, %r13, 20;
	add.s32 	%r34, %r33, %r15;
	mov.b64 	%fd108, {%r14, %r34};
	{
	.reg .b32 %temp; 
	mov.b64 	{%temp, %r35}, %fd4;
	}
	mov.b32 	%f2, %r35;
	abs.f32 	%f1, %f2;
	setp.lt.f32 	%p4, %f1, 0f4086232B;
	@%p4 bra 	$L__BB4_7;
	setp.lt.f64 	%p5, %fd4, 0d0000000000000000;
	add.f64 	%fd101, %fd4, 0d7FF0000000000000;
	selp.f64 	%fd108, 0d0000000000000000, %fd101, %p5;
	setp.geu.f32 	%p6, %f1, 0f40874800;
	@%p6 bra 	$L__BB4_7;
	shr.u32 	%r36, %r13, 31;
	add.s32 	%r37, %r13, %r36;
	shr.s32 	%r38, %r37, 1;
	shl.b32 	%r39, %r38, 20;
	add.s32 	%r40, %r15, %r39;
	mov.b64 	%fd102, {%r14, %r40};
	sub.s32 	%r41, %r13, %r38;
	shl.b32 	%r42, %r41, 20;
	add.s32 	%r43, %r42, 1072693248;
	mov.b32 	%r44, 0;
	mov.b64 	%fd103, {%r44, %r43};
	mul.f64 	%fd108, %fd103, %fd102;
$L__BB4_7:
	abs.f64 	%fd104, %fd108;
	setp.eq.f64 	%p7, %fd104, 0d7FF0000000000000;
	fma.rn.f64 	%fd105, %fd108, %fd5, %fd108;
	selp.f64 	%fd106, %fd108, %fd105, %p7;
	st.param.f64 	[func_retval0], %fd106;
	ret;

}


// ===== COMPILED SASS (sm_100) =====

	.target	sm_100

	.elftype	@"ET_EXEC"


//--------------------- .note.nv.tkinfo           --------------------------
	.section	.note.nv.tkinfo,"",@"SHT_NOTE"
	.sectionflags	@"SHF_NOTE_NV_TKINFO"
	.tkinfo
        /*0018*/ 	.word	0x00000002
        /*0030*/ 	.string	""
        /*0030*/ 	.string	"ptxas"
        /*0030*/ 	.string	"Cuda compilation tools, release 13.0, V13.0.88"
        /*0030*/ 	.string	"Build cuda_13.0.r13.0/compiler.36424714_0"
        /*0030*/ 	.string	"-arch sm_100 -m 64 "



//--------------------- .note.nv.cuinfo           --------------------------
	.section	.note.nv.cuinfo,"",@"SHT_NOTE"
	.sectionflags	@"SHF_NOTE_NV_CUINFO"
        /*0018*/ 	.short	0x0002
        /*001a*/ 	.short	0x0064
        /*001c*/ 	.short	0x0082
	.zero		2


//--------------------- .nv.info                  --------------------------
	.section	.nv.info,"",@"SHT_CUDA_INFO"
	.align	4


	//----- nvinfo : EIATTR_REGCOUNT
	.align		4
        /*0000*/ 	.byte	0x04, 0x2f
        /*0002*/ 	.short	(.L_1 - .L_0)
	.align		4
.L_0:
        /*0004*/ 	.word	index@(_Z7addBiasPfS_ii)
        /*0008*/ 	.word	0x0000000c


	//----- nvinfo : EIATTR_FRAME_SIZE
	.align		4
.L_1:
        /*000c*/ 	.byte	0x04, 0x11
        /*000e*/ 	.short	(.L_3 - .L_2)
	.align		4
.L_2:
        /*0010*/ 	.word	index@(_Z7addBiasPfS_ii)
        /*0014*/ 	.word	0x00000000


	//----- nvinfo : EIATTR_REGCOUNT
	.align		4
.L_3:
        /*0018*/ 	.byte	0x04, 0x2f
        /*001a*/ 	.short	(.L_5 - .L_4)
	.align		4
.L_4:
        /*001c*/ 	.word	index@(_Z28device_reduce_atomic_kernel1PfS_i)
        /*0020*/ 	.word	0x0000000e


	//----- nvinfo : EIATTR_FRAME_SIZE
	.align		4
.L_5:
        /*0024*/ 	.byte	0x04, 0x11
        /*0026*/ 	.short	(.L_7 - .L_6)
	.align		4
.L_6:
        /*0028*/ 	.word	index@($__internal_0_$__cuda_sm3x_div_rn_noftz_f32_slowpath)
        /*002c*/ 	.word	0x00000000


	//----- nvinfo : EIATTR_FRAME_SIZE
	.align		4
.L_7:
        /*0030*/ 	.byte	0x04, 0x11
        /*0032*/ 	.short	(.L_9 - .L_8)
	.align		4
.L_8:
        /*0034*/ 	.word	index@(_Z28device_reduce_atomic_kernel1PfS_i)
        /*0038*/ 	.word	0x00000000


	//----- nvinfo : EIATTR_REGCOUNT
	.align		4
.L_9:
        /*003c*/ 	.byte	0x04, 0x2f
        /*003e*/ 	.short	(.L_11 - .L_10)
	.align		4
.L_10:
        /*0040*/ 	.word	index@(_Z28device_reduce_atomic_kernel2PfS_i)
        /*0044*/ 	.word	0x0000000e


	//----- nvinfo : EIATTR_FRAME_SIZE
	.align		4
.L_11:
        /*0048*/ 	.byte	0x04, 0x11
        /*004a*/ 	.short	(.L_13 - .L_12)
	.align		4
.L_12:
        /*004c*/ 	.word	index@(_Z28device_reduce_atomic_kernel2PfS_i)
        /*0050*/ 	.word	0x00000000


	//----- nvinfo : EIATTR_REGCOUNT
	.align		4
.L_13:
        /*0054*/ 	.byte	0x04, 0x2f
        /*0056*/ 	.short	(.L_15 - .L_14)
	.align		4
.L_14:
        /*0058*/ 	.word	index@(_Z28device_reduce_atomic_kernel3PfS_i)
        /*005c*/ 	.word	0x0000001e


	//----- nvinfo : EIATTR_FRAME_SIZE
	.align		4
.L_15:
        /*0060*/ 	.byte	0x04, 0x11
        /*0062*/ 	.short	(.L_17 - .L_16)
	.align		4
.L_16:
        /*0064*/ 	.word	index@($_Z28device_reduce_atomic_kernel3PfS_i$__internal_accurate_pow)
        /*0068*/ 	.word	0x00000000


	//----- nvinfo : EIATTR_FRAME_SIZE
	.align		4
.L_17:
        /*006c*/ 	.byte	0x04, 0x11
        /*006e*/ 	.short	(.L_19 - .L_18)
	.align		4
.L_18:
        /*0070*/ 	.word	index@(_Z28device_reduce_atomic_kernel3PfS_i)
        /*0074*/ 	.word	0x00000000


	//----- nvinfo : EIATTR_MIN_STACK_SIZE
	.align		4
.L_19:
        /*0078*/ 	.byte	0x04, 0x12
        /*007a*/ 	.short	(.L_21 - .L_20)
	.align		4
.L_20:
        /*007c*/ 	.word	index@(_Z28device_reduce_atomic_kernel3PfS_i)
        /*0080*/ 	.word	0x00000000


	//----- nvinfo : EIATTR_MIN_STACK_SIZE
	.align		4
.L_21:
        /*0084*/ 	.byte	0x04, 0x12
        /*0086*/ 	.short	(.L_23 - .L_22)
	.align		4
.L_22:
        /*0088*/ 	.word	index@(_Z28device_reduce_atomic_kernel2PfS_i)
        /*008c*/ 	.word	0x00000000


	//----- nvinfo : EIATTR_MIN_STACK_SIZE
	.align		4
.L_23:
        /*0090*/ 	.byte	0x04, 0x12
        /*0092*/ 	.short	(.L_25 - .L_24)
	.align		4
.L_24:
        /*0094*/ 	.word	index@(_Z28device_reduce_atomic_kernel1PfS_i)
        /*0098*/ 	.word	0x00000000


	//----- nvinfo : EIATTR_MIN_STACK_SIZE
	.align		4
.L_25:
        /*009c*/ 	.byte	0x04, 0x12
        /*009e*/ 	.short	(.L_27 - .L_26)
	.align		4
.L_26:
        /*00a0*/ 	.word	index@(_Z7addBiasPfS_ii)
        /*00a4*/ 	.word	0x00000000
.L_27:


//--------------------- .nv.compat                --------------------------
	.section	.nv.compat,"",@"SHT_CUDA_COMPAT_INFO"
	.align	4
        /*0000*/ 	.byte	0x02, 0x09, 0x00, 0x00, 0x02, 0x02, 0x01, 0x00, 0x02, 0x05, 0x05, 0x00, 0x03, 0x07, 0x01, 0x01
        /*0010*/ 	.byte	0x02, 0x03, 0x00, 0x00, 0x02, 0x06, 0x01, 0x00, 0x04, 0x0b, 0x08, 0x00, 0x01, 0x00, 0x00, 0x00
        /*0020*/ 	.byte	0x00, 0x00, 0x00, 0x00


//--------------------- .nv.info._Z28device_reduce_atomic_kernel3PfS_i --------------------------
	.section	.nv.info._Z28device_reduce_atomic_kernel3PfS_i,"",@"SHT_CUDA_INFO"
	.sectionflags	@""
	.align	4


	//----- nvinfo : EIATTR_CUDA_API_VERSION
	.align		4
        /*0000*/ 	.byte	0x04, 0x37
        /*0002*/ 	.short	(.L_29 - .L_28)
.L_28:
        /*0004*/ 	.word	0x00000082


	//----- nvinfo : EIATTR_KPARAM_INFO
	.align		4
.L_29:
        /*0008*/ 	.byte	0x04, 0x17
        /*000a*/ 	.short	(.L_31 - .L_30)
.L_30:
        /*000c*/ 	.word	0x00000000
        /*0010*/ 	.short	0x0002
        /*0012*/ 	.short	0x0010
        /*0014*/ 	.byte	0x00, 0xf0, 0x11, 0x00


	//----- nvinfo : EIATTR_KPARAM_INFO
	.align		4
.L_31:
        /*0018*/ 	.byte	0x04, 0x17
        /*001a*/ 	.short	(.L_33 - .L_32)
.L_32:
        /*001c*/ 	.word	0x00000000
        /*0020*/ 	.short	0x0001
        /*0022*/ 	.short	0x0008
        /*0024*/ 	.byte	0x00, 0xf5, 0x21, 0x00


	//----- nvinfo : EIATTR_KPARAM_INFO
	.align		4
.L_33:
        /*0028*/ 	.byte	0x04, 0x17
        /*002a*/ 	.short	(.L_35 - .L_34)
.L_34:
        /*002c*/ 	.word	0x00000000
        /*0030*/ 	.short	0x0000
        /*0032*/ 	.short	0x0000
        /*0034*/ 	.byte	0x00, 0xf5, 0x21, 0x00


	//----- nvinfo : EIATTR_SPARSE_MMA_MASK
	.align		4
.L_35:
        /*0038*/ 	.byte	0x03, 0x50
        /*003a*/ 	.short	0x0000


	//----- nvinfo : EIATTR_MAXREG_COUNT
	.align		4
        /*003c*/ 	.byte	0x03, 0x1b
        /*003e*/ 	.short	0x00ff


	//----- nvinfo : EIATTR_MERCURY_ISA_VERSION
	.align		4
        /*0040*/ 	.byte	0x03, 0x5f
        /*0042*/ 	.short	0x0101


	//----- nvinfo : EIATTR_VRC_CTA_INIT_COUNT
	.align		4
        /*0044*/ 	.byte	0x02, 0x4a
	.zero		1
	.zero		1


	//----- nvinfo : EIATTR_EXIT_INSTR_OFFSETS
	.align		4
        /*0048*/ 	.byte	0x04, 0x1c
        /*004a*/ 	.short	(.L_37 - .L_36)


	//   ....[0]....
.L_36:
        /*004c*/ 	.word	0x00000320


	//----- nvinfo : EIATTR_CRS_STACK_SIZE
	.align		4
.L_37:
        /*0050*/ 	.byte	0x04, 0x1e
        /*0052*/ 	.short	(.L_39 - .L_38)
.L_38:
        /*0054*/ 	.word	0x00000000


	//----- nvinfo : EIATTR_CBANK_PARAM_SIZE
	.align		4
.L_39:
        /*0058*/ 	.byte	0x03, 0x19
        /*005a*/ 	.short	0x0014


	//----- nvinfo : EIATTR_PARAM_CBANK
	.align		4
        /*005c*/ 	.byte	0x04, 0x0a
        /*005e*/ 	.short	(.L_41 - .L_40)
	.align		4
.L_40:
        /*0060*/ 	.word	index@(.nv.constant0._Z28device_reduce_atomic_kernel3PfS_i)
        /*0064*/ 	.short	0x0380
        /*0066*/ 	.short	0x0014


	//----- nvinfo : EIATTR_SW_WAR
	.align		4
.L_41:
        /*0068*/ 	.byte	0x04, 0x36
        /*006a*/ 	.short	(.L_43 - .L_42)
.L_42:
        /*006c*/ 	.word	0x00000008
.L_43:


//--------------------- .nv.info._Z28device_reduce_atomic_kernel2PfS_i --------------------------
	.section	.nv.info._Z28device_reduce_atomic_kernel2PfS_i,"",@"SHT_CUDA_INFO"
	.sectionflags	@""
	.align	4


	//----- nvinfo : EIATTR_CUDA_API_VERSION
	.align		4
        /*0000*/ 	.byte	0x04, 0x37
        /*0002*/ 	.short	(.L_45 - .L_44)
.L_44:
        /*0004*/ 	.word	0x00000082


	//----- nvinfo : EIATTR_KPARAM_INFO
	.align		4
.L_45:
        /*0008*/ 	.byte	0x04, 0x17
        /*000a*/ 	.short	(.L_47 - .L_46)
.L_46:
        /*000c*/ 	.word	0x00000000
        /*0010*/ 	.short	0x0002
        /*0012*/ 	.short	0x0010
        /*0014*/ 	.byte	0x00, 0xf0, 0x11, 0x00


	//----- nvinfo : EIATTR_KPARAM_INFO
	.align		4
.L_47:
        /*0018*/ 	.byte	0x04, 0x17
        /*001a*/ 	.short	(.L_49 - .L_48)
.L_48:
        /*001c*/ 	.word	0x00000000
        /*0020*/ 	.short	0x0001
        /*0022*/ 	.short	0x0008
        /*0024*/ 	.byte	0x00, 0xf5, 0x21, 0x00


	//----- nvinfo : EIATTR_KPARAM_INFO
	.align		4
.L_49:
        /*0028*/ 	.byte	0x04, 0x17
        /*002a*/ 	.short	(.L_51 - .L_50)
.L_50:
        /*002c*/ 	.word	0x00000000
        /*0030*/ 	.short	0x0000
        /*0032*/ 	.short	0x0000
        /*0034*/ 	.byte	0x00, 0xf5, 0x21, 0x00


	//----- nvinfo : EIATTR_SPARSE_MMA_MASK
	.align		4
.L_51:
        /*0038*/ 	.byte	0x03, 0x50
        /*003a*/ 	.short	0x0000


	//----- nvinfo : EIATTR_MAXREG_COUNT
	.align		4
        /*003c*/ 	.byte	0x03, 0x1b
        /*003e*/ 	.short	0x00ff


	//----- nvinfo : EIATTR_MERCURY_ISA_VERSION
	.align		4
        /*0040*/ 	.byte	0x03, 0x5f
        /*0042*/ 	.short	0x0101


	//----- nvinfo : EIATTR_VRC_CTA_INIT_COUNT
	.align		4
        /*0044*/ 	.byte	0x02, 0x4a
	.zero		1
	.zero		1


	//----- nvinfo : EIATTR_EXIT_INSTR_OFFSETS
	.align		4
        /*0048*/ 	.byte	0x04, 0x1c
        /*004a*/ 	.short	(.L_53 - .L_52)


	//   ....[0]....
.L_52:
        /*004c*/ 	.word	0x00000180


	//----- nvinfo : EIATTR_CRS_STACK_SIZE
	.align		4
.L_53:
        /*0050*/ 	.byte	0x04, 0x1e
        /*0052*/ 	.short	(.L_55 - .L_54)
.L_54:
        /*0054*/ 	.word	0x00000000


	//----- nvinfo : EIATTR_CBANK_PARAM_SIZE
	.align		4
.L_55:
        /*0058*/ 	.byte	0x03, 0x19
        /*005a*/ 	.short	0x0014


	//----- nvinfo : EIATTR_PARAM_CBANK
	.align		4
        /*005c*/ 	.byte	0x04, 0x0a
        /*005e*/ 	.short	(.L_57 - .L_56)
	.align		4
.L_56:
        /*0060*/ 	.word	index@(.nv.constant0._Z28device_reduce_atomic_kernel2PfS_i)
        /*0064*/ 	.short	0x0380
        /*0066*/ 	.short	0x0014


	//----- nvinfo : EIATTR_SW_WAR
	.align		4
.L_57:
        /*0068*/ 	.byte	0x04, 0x36
        /*006a*/ 	.short	(.L_59 - .L_58)
.L_58:
        /*006c*/ 	.word	0x00000008
.L_59:


//--------------------- .nv.info._Z28device_reduce_atomic_kernel1PfS_i --------------------------
	.section	.nv.info._Z28device_reduce_atomic_kernel1PfS_i,"",@"SHT_CUDA_INFO"
	.sectionflags	@""
	.align	4


	//----- nvinfo : EIATTR_CUDA_API_VERSION
	.align		4
        /*0000*/ 	.byte	0x04, 0x37
        /*0002*/ 	.short	(.L_61 - .L_60)
.L_60:
        /*0004*/ 	.word	0x00000082


	//----- nvinfo : EIATTR_KPARAM_INFO
	.align		4
.L_61:
        /*0008*/ 	.byte	0x04, 0x17
        /*000a*/ 	.short	(.L_63 - .L_62)
.L_62:
        /*000c*/ 	.word	0x00000000
        /*0010*/ 	.short	0x0002
        /*0012*/ 	.short	0x0010
        /*0014*/ 	.byte	0x00, 0xf0, 0x11, 0x00


	//----- nvinfo : EIATTR_KPARAM_INFO
	.align		4
.L_63:
        /*0018*/ 	.byte	0x04, 0x17
        /*001a*/ 	.short	(.L_65 - .L_64)
.L_64:
        /*001c*/ 	.word	0x00000000
        /*0020*/ 	.short	0x0001
        /*0022*/ 	.short	0x0008
        /*0024*/ 	.byte	0x00, 0xf5, 0x21, 0x00


	//----- nvinfo : EIATTR_KPARAM_INFO
	.align		4
.L_65:
        /*0028*/ 	.byte	0x04, 0x17
        /*002a*/ 	.short	(.L_67 - .L_66)
.L_66:
        /*002c*/ 	.word	0x00000000
        /*0030*/ 	.short	0x0000
        /*0032*/ 	.short	0x0000
        /*0034*/ 	.byte	0x00, 0xf5, 0x21, 0x00


	//----- nvinfo : EIATTR_SPARSE_MMA_MASK
	.align		4
.L_67:
        /*0038*/ 	.byte	0x03, 0x50
        /*003a*/ 	.short	0x0000


	//----- nvinfo : EIATTR_MAXREG_COUNT
	.align		4
        /*003c*/ 	.byte	0x03, 0x1b
        /*003e*/ 	.short	0x00ff


	//----- nvinfo : EIATTR_MERCURY_ISA_VERSION
	.align		4
        /*0040*/ 	.byte	0x03, 0x5f
        /*0042*/ 	.short	0x0101


	//----- nvinfo : EIATTR_VRC_CTA_INIT_COUNT
	.align		4
        /*0044*/ 	.byte	0x02, 0x4a
	.zero		1
	.zero		1


	//----- nvinfo : EIATTR_EXIT_INSTR_OFFSETS
	.align		4
        /*0048*/ 	.byte	0x04, 0x1c
        /*004a*/ 	.short	(.L_69 - .L_68)


	//   ....[0]....
.L_68:
        /*004c*/ 	.word	0x00000270


	//----- nvinfo : EIATTR_CRS_STACK_SIZE
	.align		4
.L_69:
        /*0050*/ 	.byte	0x04, 0x1e
        /*0052*/ 	.short	(.L_71 - .L_70)
.L_70:
        /*0054*/ 	.word	0x00000000


	//----- nvinfo : EIATTR_CBANK_PARAM_SIZE
	.align		4
.L_71:
        /*0058*/ 	.byte	0x03, 0x19
        /*005a*/ 	.short	0x0014


	//----- nvinfo : EIATTR_PARAM_CBANK
	.align		4
        /*005c*/ 	.byte	0x04, 0x0a
        /*005e*/ 	.short	(.L_73 - .L_72)
	.align		4
.L_72:
        /*0060*/ 	.word	index@(.nv.constant0._Z28device_reduce_atomic_kernel1PfS_i)
        /*0064*/ 	.short	0x0380
        /*0066*/ 	.short	0x0014


	//----- nvinfo : EIATTR_SW_WAR
	.align		4
.L_73:
        /*0068*/ 	.byte	0x04, 0x36
        /*006a*/ 	.short	(.L_75 - .L_74)
.L_74:
        /*006c*/ 	.word	0x00000008
.L_75:


//--------------------- .nv.info._Z7addBiasPfS_ii --------------------------
	.section	.nv.info._Z7addBiasPfS_ii,"",@"SHT_CUDA_INFO"
	.sectionflags	@""
	.align	4


	//----- nvinfo : EIATTR_CUDA_API_VERSION
	.align		4
        /*0000*/ 	.byte	0x04, 0x37
        /*0002*/ 	.short	(.L_77 - .L_76)
.L_76:
        /*0004*/ 	.word	0x00000082


	//----- nvinfo : EIATTR_KPARAM_INFO
	.align		4
.L_77:
        /*0008*/ 	.byte	0x04, 0x17
        /*000a*/ 	.short	(.L_79 - .L_78)
.L_78:
        /*000c*/ 	.word	0x00000000
        /*0010*/ 	.short	0x0003
        /*0012*/ 	.short	0x0014
        /*0014*/ 	.byte	0x00, 0xf0, 0x11, 0x00


	//----- nvinfo : EIATTR_KPARAM_INFO
	.align		4
.L_79:
        /*0018*/ 	.byte	0x04, 0x17
        /*001a*/ 	.short	(.L_81 - .L_80)
.L_80:
        /*001c*/ 	.word	0x00000000
        /*0020*/ 	.short	0x0002
        /*0022*/ 	.short	0x0010
        /*0024*/ 	.byte	0x00, 0xf0, 0x11, 0x00


	//----- nvinfo : EIATTR_KPARAM_INFO
	.align		4
.L_81:
        /*0028*/ 	.byte	0x04, 0x17
        /*002a*/ 	.short	(.L_83 - .L_82)
.L_82:
        /*002c*/ 	.word	0x00000000
        /*0030*/ 	.short	0x0001
        /*0032*/ 	.short	0x0008
        /*0034*/ 	.byte	0x00, 0xf5, 0x21, 0x00


	//----- nvinfo : EIATTR_KPARAM_INFO
	.align		4
.L_83:
        /*0038*/ 	.byte	0x04, 0x17
        /*003a*/ 	.short	(.L_85 - .L_84)
.L_84:
        /*003c*/ 	.word	0x00000000
        /*0040*/ 	.short	0x0000
        /*0042*/ 	.short	0x0000
        /*0044*/ 	.byte	0x00, 0xf5, 0x21, 0x00


	//----- nvinfo : EIATTR_SPARSE_MMA_MASK
	.align		4
.L_85:
        /*0048*/ 	.byte	0x03, 0x50
        /*004a*/ 	.short	0x0000


	//----- nvinfo : EIATTR_MAXREG_COUNT
	.align		4
        /*004c*/ 	.byte	0x03, 0x1b
        /*004e*/ 	.short	0x00ff


	//----- nvinfo : EIATTR_NUM_BARRIERS
	.align		4
        /*0050*/ 	.byte	0x02, 0x4c
        /*0052*/ 	.byte	0x01
	.zero		1


	//----- nvinfo : EIATTR_MERCURY_ISA_VERSION
	.align		4
        /*0054*/ 	.byte	0x03, 0x5f
        /*0056*/ 	.short	0x0101


	//----- nvinfo : EIATTR_VRC_CTA_INIT_COUNT
	.align		4
        /*0058*/ 	.byte	0x02, 0x4a
	.zero		1
	.zero		1


	//----- nvinfo : EIATTR_EXIT_INSTR_OFFSETS
	.align		4
        /*005c*/ 	.byte	0x04, 0x1c
        /*005e*/ 	.short	(.L_87 - .L_86)


	//   ....[0]....
.L_86:
        /*0060*/ 	.word	0x00000110


	//   ....[1]....
        /*0064*/ 	.word	0x000001f0


	//----- nvinfo : EIATTR_CRS_STACK_SIZE
	.align		4
.L_87:
        /*0068*/ 	.byte	0x04, 0x1e
        /*006a*/ 	.short	(.L_89 - .L_88)
.L_88:
        /*006c*/ 	.word	0x00000000


	//----- nvinfo : EIATTR_CBANK_PARAM_SIZE
	.align		4
.L_89:
        /*0070*/ 	.byte	0x03, 0x19
        /*0072*/ 	.short	0x0018


	//----- nvinfo : EIATTR_PARAM_CBANK
	.align		4
        /*0074*/ 	.byte	0x04, 0x0a
        /*0076*/ 	.short	(.L_91 - .L_90)
	.align		4
.L_90:
        /*0078*/ 	.word	index@(.nv.constant0._Z7addBiasPfS_ii)
        /*007c*/ 	.short	0x0380
        /*007e*/ 	.short	0x0018


	//----- nvinfo : EIATTR_SW_WAR
	.align		4
.L_91:
        /*0080*/ 	.byte	0x04, 0x36
        /*0082*/ 	.short	(.L_93 - .L_92)
.L_92:
        /*0084*/ 	.word	0x00000008
.L_93:


//--------------------- .nv.callgraph             --------------------------
	.section	.nv.callgraph,"",@"SHT_CUDA_CALLGRAPH"
	.align	4
	.sectionentsize	8
	.align		4
        /*0000*/ 	.word	0x00000000
	.align		4
        /*0004*/ 	.word	0xffffffff
	.align		4
        /*0008*/ 	.word	0x00000000
	.align		4
        /*000c*/ 	.word	0xfffffffe
	.align		4
        /*0010*/ 	.word	0x00000000
	.align		4
        /*0014*/ 	.word	0xfffffffd
	.align		4
        /*0018*/ 	.word	0x00000000
	.align		4
        /*001c*/ 	.word	0xfffffffc


//--------------------- .text._Z28device_reduce_atomic_kernel3PfS_i --------------------------
	.section	.text._Z28device_reduce_atomic_kernel3PfS_i,"ax",@progbits
	.align	128
        .global         _Z28device_reduce_atomic_kernel3PfS_i
        .type           _Z28device_reduce_atomic_kernel3PfS_i,@function
        .size           _Z28device_reduce_atomic_kernel3PfS_i,(.L_x_31 - _Z28device_reduce_atomic_kernel3PfS_i)
        .other          _Z28device_reduce_atomic_kernel3PfS_i,@"STO_CUDA_ENTRY STV_DEFAULT"
_Z28device_reduce_atomic_kernel3PfS_i:
.text._Z28device_reduce_atomic_kernel3PfS_i:
[----:B------:R-:W-:Y:S01]  /*0000*/  LDC R1, c[0x0][0x37c] ;  /* 0x0000df00ff017b82 */ /* 0x000fe20000000800 */
[----:B------:R-:W0:Y:S07]  /*0010*/  S2R R3, SR_TID.X ;  /* 0x0000000000037919 */ /* 0x000e2e0000002100 */
[----:B------:R-:W0:Y:S01]  /*0020*/  S2UR UR6, SR_CTAID.X ;  /* 0x00000000000679c3 */ /* 0x000e220000002500 */
[----:B------:R-:W1:Y:S01]  /*0030*/  LDCU UR7, c[0x0][0x390] ;  /* 0x00007200ff0777ac */ /* 0x000e620008000800 */
[----:B------:R-:W-:Y:S01]  /*0040*/  BSSY.RECONVERGENT B0, `(.L_x_0) ;  /* 0x000002b000007945 */ /* 0x000fe20003800200 */
[----:B------:R-:W-:Y:S01]  /*0050*/  IMAD.MOV.U32 R2, RZ, RZ, RZ ;  /* 0x000000ffff027224 */ /* 0x000fe200078e00ff */
[----:B------:R-:W2:Y:S04]  /*0060*/  LDCU.64 UR4, c[0x0][0x358] ;  /* 0x00006b00ff0477ac */ /* 0x000ea80008000a00 */
[----:B------:R-:W0:Y:S01]  /*0070*/  LDC R26, c[0x0][0x360] ;  /* 0x0000d800ff1a7b82 */ /* 0x000e220000000800 */
[----:B------:R-:W3:Y:S01]  /*0080*/  LDCU UR10, c[0x0][0x390] ;  /* 0x00007200ff0a77ac */ /* 0x000ee20008000800 */
[----:B0-----:R-:W-:-:S05]  /*0090*/  IMAD R3, R26, UR6, R3 ;  /* 0x000000061a037c24 */ /* 0x001fca000f8e0203 */
[----:B-1----:R-:W-:-:S13]  /*00a0*/  ISETP.GE.AND P0, PT, R3, UR7, PT ;  /* 0x0000000703007c0c */ /* 0x002fda000bf06270 */
[----:B--23--:R-:W-:Y:S05]  /*00b0*/  @P0 BRA `(.L_x_1) ;  /* 0x00000000008c0947 */ /* 0x00cfea0003800000 */
[----:B------:R-:W0:Y:S01]  /*00c0*/  LDC.64 R4, c[0x0][0x380] ;  /* 0x0000e000ff047b82 */ /* 0x000e220000000a00 */
[----:B------:R-:W1:Y:S01]  /*00d0*/  LDCU UR6, c[0x0][0x370] ;  /* 0x00006e00ff0677ac */ /* 0x000e620008000800 */
[----:B------:R-:W-:Y:S02]  /*00e0*/  IMAD.MOV.U32 R2, RZ, RZ, RZ ;  /* 0x000000ffff027224 */ /* 0x000fe400078e00ff */
[----:B-1----:R-:W-:-:S07]  /*00f0*/  IMAD R26, R26, UR6, RZ ;  /* 0x000000061a1a7c24 */ /* 0x002fce000f8e02ff */
.L_x_5:
[----:B0-----:R-:W-:-:S05]  /*0100*/  IMAD.WIDE R8, R3, 0x4, R4 ;  /* 0x0000000403087825 */ /* 0x001fca00078e0204 */
[----:B--2---:R-:W2:Y:S01]  /*0110*/  LDG.E R27, desc[UR4][R8.64] ;  /* 0x00000004081b7981 */ /* 0x004ea2000c1e1900 */
[----:B------:R-:W-:Y:S01]  /*0120*/  IMAD.IADD R3, R26, 0x1, R3 ;  /* 0x000000011a037824 */ /* 0x000fe200078e0203 */
[----:B------:R-:W-:Y:S01]  /*0130*/  BSSY.RECONVERGENT B1, `(.L_x_2) ;  /* 0x0000005000017945 */ /* 0x000fe20003800200 */
[----:B------:R-:W-:-:S03]  /*0140*/  MOV R0, 0x180 ;  /* 0x0000018000007802 */ /* 0x000fc60000000f00 */
[----:B------:R-:W-:Y:S01]  /*0150*/  ISETP.GE.AND P0, PT, R3, UR10, PT ;  /* 0x0000000a03007c0c */ /* 0x000fe2000bf06270 */
[----:B-12---:R0:W1:-:S12]  /*0160*/  F2F.F64.F32 R6, R27 ;  /* 0x0000001b00067310 */ /* 0x0060580000201800 */
[----:B01----:R-:W-:Y:S05]  /*0170*/  CALL.REL.NOINC `($_Z28device_reduce_atomic_kernel3PfS_i$__internal_accurate_pow) ;  /* 0x00000000006c7944 */ /* 0x003fea0003c00000 */
[----:B------:R-:W-:Y:S05]  /*0180*/  BSYNC.RECONVERGENT B1 ;  /* 0x0000000000017941 */ /* 0x000fea0003800200 */
.L_x_2:
[----:B------:R-:W-:Y:S01]  /*0190*/  DADD R8, R6, 2 ;  /* 0x4000000006087429 */ /* 0x000fe20000000000 */
[----:B------:R-:W-:Y:S01]  /*01a0*/  FSETP.NEU.AND P1, PT, R27, RZ, PT ;  /* 0x000000ff1b00720b */ /* 0x000fe20003f2d000 */
[----:B------:R-:W-:Y:S08]  /*01b0*/  BSSY.RECONVERGENT B1, `(.L_x_3) ;  /* 0x000000c000017945 */ /* 0x000ff00003800200 */
[----:B------:R-:W-:-:S02]  /*01c0*/  LOP3.LUT R8, R9, 0x7ff00000, RZ, 0xc0, !PT ;  /* 0x7ff0000009087812 */ /* 0x000fc400078ec0ff */
[----:B------:R-:W-:Y:S02]  /*01d0*/  FSEL R9, R12, RZ, P1 ;  /* 0x000000ff0c097208 */ /* 0x000fe40000800000 */
[----:B------:R-:W-:Y:S02]  /*01e0*/  ISETP.NE.AND P2, PT, R8, 0x7ff00000, PT ;  /* 0x7ff000000800780c */ /* 0x000fe40003f45270 */
[----:B------:R-:W-:-:S11]  /*01f0*/  FSEL R8, R10, RZ, P1 ;  /* 0x000000ff0a087208 */ /* 0x000fd60000800000 */
[----:B------:R-:W-:Y:S05]  /*0200*/  @P2 BRA `(.L_x_4) ;  /* 0x0000000000182947 */ /* 0x000fea0003800000 */
[----:B------:R-:W-:-:S13]  /*0210*/  FSETP.NAN.AND P1, PT, R27, R27, PT ;  /* 0x0000001b1b00720b */ /* 0x000fda0003f28000 */
[----:B------:R-:W-:Y:S01]  /*0220*/  @P1 DADD R8, R6, 2 ;  /* 0x4000000006081429 */ /* 0x000fe20000000000 */
[----:B------:R-:W-:Y:S10]  /*0230*/  @P1 BRA `(.L_x_4) ;  /* 0x00000000000c1947 */ /* 0x000ff40003800000 */
[----:B------:R-:W-:-:S14]  /*0240*/  DSETP.NEU.AND P1, PT, |R6|, +INF , PT ;  /* 0x7ff000000600742a */ /* 0x000fdc0003f2d200 */
[----:B------:R-:W-:Y:S02]  /*0250*/  @!P1 IMAD.MOV.U32 R8, RZ, RZ, 0x0 ;  /* 0x00000000ff089424 */ /* 0x000fe400078e00ff */
[----:B------:R-:W-:-:S07]  /*0260*/  @!P1 IMAD.MOV.U32 R9, RZ, RZ, 0x7ff00000 ;  /* 0x7ff00000ff099424 */ /* 0x000fce00078e00ff */
.L_x_4:
[----:B------:R-:W-:Y:S05]  /*0270*/  BSYNC.RECONVERGENT B1 ;  /* 0x0000000000017941 */ /* 0x000fea0003800200 */
.L_x_3:
[----:B------:R-:W0:Y:S01]  /*0280*/  F2F.F64.F32 R6, R2 ;  /* 0x0000000200067310 */ /* 0x000e220000201800 */
[----:B------:R-:W-:-:S04]  /*0290*/  FSETP.NEU.AND P1, PT, R27, 1, PT ;  /* 0x3f8000001b00780b */ /* 0x000fc80003f2d000 */
[----:B------:R-:W-:Y:S02]  /*02a0*/  FSEL R8, R8, RZ, P1 ;  /* 0x000000ff08087208 */ /* 0x000fe40000800000 */
[----:B------:R-:W-:-:S06]  /*02b0*/  FSEL R9, R9, 1.875, P1 ;  /* 0x3ff0000009097808 */ /* 0x000fcc0000800000 */
[----:B0-----:R-:W-:-:S06]  /*02c0*/  DADD R6, R6, R8 ;  /* 0x0000000006067229 */ /* 0x001fcc0000000008 */
[----:B------:R1:W2:Y:S01]  /*02d0*/  F2F.F32.F64 R2, R6 ;  /* 0x0000000600027310 */ /* 0x0002a20000301000 */
[----:B------:R-:W-:Y:S05]  /*02e0*/  @!P0 BRA `(.L_x_5) ;  /* 0xfffffffc00848947 */ /* 0x000fea000383ffff */
.L_x_1:
[----:B------:R-:W-:Y:S05]  /*02f0*/  BSYNC.RECONVERGENT B0 ;  /* 0x0000000000007941 */ /* 0x000fea0003800200 */
.L_x_0:
[----:B------:R-:W2:Y:S02]  /*0300*/  LDC.64 R4, c[0x0][0x388] ;  /* 0x0000e200ff047b82 */ /* 0x000ea40000000a00 */
[----:B--2---:R-:W-:Y:S01]  /*0310*/  REDG.E.ADD.F32.FTZ.RN.STRONG.GPU desc[UR4][R4.64], R2 ;  /* 0x00000002040079a6 */ /* 0x004fe2000c12f304 */
[----:B------:R-:W-:Y:S05]  /*0320*/  EXIT ;  /* 0x000000000000794d */ /* 0x000fea0003800000 */
        .type           $_Z28device_reduce_atomic_kernel3PfS_i$__internal_accurate_pow,@function
        .size           $_Z28device_reduce_atomic_kernel3PfS_i$__internal_accurate_pow,(.L_x_31 - $_Z28device_reduce_atomic_kernel3PfS_i$__internal_accurate_pow)
$_Z28device_reduce_atomic_kernel3PfS_i$__internal_accurate_pow:
[----:B------:R-:W-:Y:S01]  /*0330*/  DADD R20, -RZ, |R6| ;  /* 0x00000000ff147229 */ /* 0x000fe20000000506 */
[----:B------:R-:W-:Y:S01]  /*0340*/  IMAD.MOV.U32 R16, RZ, RZ, RZ ;  /* 0x000000ffff107224 */ /* 0x000fe200078e00ff */
[----:B------:R-:W-:Y:S01]  /*0350*/  MOV R19, 0x3ed0f5d2 ;  /* 0x3ed0f5d200137802 */ /* 0x000fe20000000f00 */
[----:B------:R-:W-:Y:S01]  /*0360*/  IMAD.MOV.U32 R18, RZ, RZ, 0x41ad3b5a ;  /* 0x41ad3b5aff127424 */ /* 0x000fe200078e00ff */
[----:B------:R-:W-:Y:S01]  /*0370*/  UMOV UR6, 0x7d2cafe2 ;  /* 0x7d2cafe200067882 */ /* 0x000fe20000000000 */
[----:B------:R-:W-:Y:S01]  /*0380*/  UMOV UR7, 0x3eb0f5ff ;  /* 0x3eb0f5ff00077882 */ /* 0x000fe20000000000 */
[----:B------:R-:W-:Y:S01]  /*0390*/  UMOV UR8, 0x3b39803f ;  /* 0x3b39803f00087882 */ /* 0x000fe20000000000 */
[----:B------:R-:W-:-:S03]  /*03a0*/  UMOV UR9, 0x3c7abc9e ;  /* 0x3c7abc9e00097882 */ /* 0x000fc60000000000 */
[----:B------:R-:W-:Y:S01]  /*03b0*/  ISETP.GT.U32.AND P1, PT, R21, 0xfffff, PT ;  /* 0x000fffff1500780c */ /* 0x000fe20003f24070 */
[----:B------:R-:W-:Y:S01]  /*03c0*/  IMAD.MOV.U32 R10, RZ, RZ, R21 ;  /* 0x000000ffff0a7224 */ /* 0x000fe200078e0015 */
[----:B------:R-:W-:-:S11]  /*03d0*/  MOV R12, R20 ;  /* 0x00000014000c7202 */ /* 0x000fd60000000f00 */
[----:B------:R-:W-:-:S10]  /*03e0*/  @!P1 DMUL R8, R20, 1.80143985094819840000e+16 ;  /* 0x4350000014089828 */ /* 0x000fd40000000000 */
[----:B------:R-:W-:Y:S02]  /*03f0*/  @!P1 IMAD.MOV.U32 R10, RZ, RZ, R9 ;  /* 0x000000ffff0a9224 */ /* 0x000fe400078e0009 */
[----:B------:R-:W-:Y:S01]  /*0400*/  @!P1 IMAD.MOV.U32 R12, RZ, RZ, R8 ;  /* 0x000000ffff0c9224 */ /* 0x000fe200078e0008 */
[----:B------:R-:W-:Y:S02]  /*0410*/  SHF.R.U32.HI R8, RZ, 0x14, R21 ;  /* 0x00000014ff087819 */ /* 0x000fe40000011615 */
[----:B------:R-:W-:Y:S02]  /*0420*/  LOP3.LUT R10, R10, 0x800fffff, RZ, 0xc0, !PT ;  /* 0x800fffff0a0a7812 */ /* 0x000fe400078ec0ff */
[----:B------:R-:W-:Y:S02]  /*0430*/  @!P1 LEA.HI R8, R9, 0xffffffca, RZ, 0xc ;  /* 0xffffffca09089811 */ /* 0x000fe400078f60ff */
[----:B------:R-:W-:-:S03]  /*0440*/  LOP3.LUT R13, R10, 0x3ff00000, RZ, 0xfc, !PT ;  /* 0x3ff000000a0d7812 */ /* 0x000fc600078efcff */
[----:B------:R-:W-:Y:S01]  /*0450*/  VIADD R9, R8, 0xfffffc01 ;  /* 0xfffffc0108097836 */ /* 0x000fe20000000000 */
[----:B------:R-:W-:-:S13]  /*0460*/  ISETP.GE.U32.AND P2, PT, R13, 0x3ff6a09f, PT ;  /* 0x3ff6a09f0d00780c */ /* 0x000fda0003f46070 */
[----:B------:R-:W-:Y:S02]  /*0470*/  @P2 VIADD R11, R13, 0xfff00000 ;  /* 0xfff000000d0b2836 */ /* 0x000fe40000000000 */
[----:B------:R-:W-:Y:S02]  /*0480*/  @P2 VIADD R9, R8, 0xfffffc02 ;  /* 0xfffffc0208092836 */ /* 0x000fe40000000000 */
[----:B------:R-:W-:-:S06]  /*0490*/  @P2 IMAD.MOV.U32 R13, RZ, RZ, R11 ;  /* 0x000000ffff0d2224 */ /* 0x000fcc00078e000b */
[C---:B------:R-:W-:Y:S02]  /*04a0*/  DADD R14, R12.reuse, 1 ;  /* 0x3ff000000c0e7429 */ /* 0x040fe40000000000 */
[----:B------:R-:W-:-:S04]  /*04b0*/  DADD R12, R12, -1 ;  /* 0xbff000000c0c7429 */ /* 0x000fc80000000000 */
[----:B------:R-:W0:Y:S02]  /*04c0*/  MUFU.RCP64H R17, R15 ;  /* 0x0000000f00117308 */ /* 0x000e240000001800 */
[----:B0-----:R-:W-:-:S08]  /*04d0*/  DFMA R10, -R14, R16, 1 ;  /* 0x3ff000000e0a742b */ /* 0x001fd00000000110 */
[----:B------:R-:W-:-:S08]  /*04e0*/  DFMA R10, R10, R10, R10 ;  /* 0x0000000a0a0a722b */ /* 0x000fd0000000000a */
[----:B------:R-:W-:-:S08]  /*04f0*/  DFMA R16, R16, R10, R16 ;  /* 0x0000000a1010722b */ /* 0x000fd00000000010 */
[----:B------:R-:W-:-:S08]  /*0500*/  DMUL R10, R12, R16 ;  /* 0x000000100c0a7228 */ /* 0x000fd00000000000 */
[----:B------:R-:W-:-:S08]  /*0510*/  DFMA R10, R12, R16, R10 ;  /* 0x000000100c0a722b */ /* 0x000fd0000000000a */
[----:B------:R-:W-:-:S08]  /*0520*/  DMUL R24, R10, R10 ;  /* 0x0000000a0a187228 */ /* 0x000fd00000000000 */
[----:B------:R-:W-:Y:S01]  /*0530*/  DFMA R14, R24, UR6, R18 ;  /* 0x00000006180e7c2b */ /* 0x000fe20008000012 */
[----:B------:R-:W-:Y:S01]  /*0540*/  UMOV UR6, 0x75488a3f ;  /* 0x75488a3f00067882 */ /* 0x000fe20000000000 */
[----:B------:R-:W-:-:S06]  /*0550*/  UMOV UR7, 0x3ef3b20a ;  /* 0x3ef3b20a00077882 */ /* 0x000fcc0000000000 */
[----:B------:R-:W-:Y:S01]  /*0560*/  DFMA R14, R24, R14, UR6 ;  /* 0x00000006180e7e2b */ /* 0x000fe2000800000e */
[----:B------:R-:W-:Y:S01]  /*0570*/  UMOV UR6, 0xe4faecd5 ;  /* 0xe4faecd500067882 */ /* 0x000fe20000000000 */
[----:B------:R-:W-:-:S06]  /*0580*/  UMOV UR7, 0x3f1745cd ;  /* 0x3f1745cd00077882 */ /* 0x000fcc0000000000 */
[----:B------:R-:W-:Y:S01]  /*0590*/  DFMA R14, R24, R14, UR6 ;  /* 0x00000006180e7e2b */ /* 0x000fe2000800000e */
[----:B------:R-:W-:Y:S01]  /*05a0*/  UMOV UR6, 0x258a578b ;  /* 0x258a578b00067882 */ /* 0x000fe20000000000 */
[----:B------:R-:W-:-:S06]  /*05b0*/  UMOV UR7, 0x3f3c71c7 ;  /* 0x3f3c71c700077882 */ /* 0x000fcc0000000000 */
[----:B------:R-:W-:Y:S01]  /*05c0*/  DFMA R22, R24, R14, UR6 ;  /* 0x0000000618167e2b */ /* 0x000fe2000800000e */
[----:B------:R-:W-:Y:S01]  /*05d0*/  UMOV UR6, 0x9242b910 ;  /* 0x9242b91000067882 */ /* 0x000fe20000000000 */
[----:B------:R-:W-:Y:S01]  /*05e0*/  UMOV UR7, 0x3f624924 ;  /* 0x3f62492400077882 */ /* 0x000fe20000000000 */
[----:B------:R-:W-:-:S05]  /*05f0*/  DADD R14, R12, -R10 ;  /* 0x000000000c0e7229 */ /* 0x000fca000000080a */
[----:B------:R-:W-:Y:S01]  /*0600*/  DFMA R22, R24, R22, UR6 ;  /* 0x0000000618167e2b */ /* 0x000fe20008000016 */
[----:B------:R-:W-:Y:S01]  /*0610*/  UMOV UR6, 0x99999dfb ;  /* 0x99999dfb00067882 */ /* 0x000fe20000000000 */
[----:B------:R-:W-:Y:S01]  /*0620*/  UMOV UR7, 0x3f899999 ;  /* 0x3f89999900077882 */ /* 0x000fe20000000000 */
[----:B------:R-:W-:-:S05]  /*0630*/  DADD R14, R14, R14 ;  /* 0x000000000e0e7229 */ /* 0x000fca000000000e */
[----:B------:R-:W-:Y:S01]  /*0640*/  DFMA R22, R24, R22, UR6 ;  /* 0x0000000618167e2b */ /* 0x000fe20008000016 */
[----:B------:R-:W-:Y:S01]  /*0650*/  UMOV UR6, 0x55555555 ;  /* 0x5555555500067882 */ /* 0x000fe20000000000 */
[----:B------:R-:W-:Y:S01]  /*0660*/  UMOV UR7, 0x3fb55555 ;  /* 0x3fb5555500077882 */ /* 0x000fe20000000000 */
[----:B------:R-:W-:-:S05]  /*0670*/  DFMA R14, R12, -R10, R14 ;  /* 0x8000000a0c0e722b */ /* 0x000fca000000000e */
[----:B------:R-:W-:-:S03]  /*0680*/  DFMA R12, R24, R22, UR6 ;  /* 0x00000006180c7e2b */ /* 0x000fc60008000016 */
[----:B------:R-:W-:Y:S02]  /*0690*/  DMUL R14, R16, R14 ;  /* 0x0000000e100e7228 */ /* 0x000fe40000000000 */
[----:B------:R-:W-:-:S03]  /*06a0*/  DMUL R16, R10, R10 ;  /* 0x0000000a0a107228 */ /* 0x000fc60000000000 */
[----:B------:R-:W-:Y:S01]  /*06b0*/  DADD R18, -R12, UR6 ;  /* 0x000000060c127e29 */ /* 0x000fe20008000100 */
[----:B------:R-:W-:Y:S01]  /*06c0*/  UMOV UR6, 0xb9e7b0 ;  /* 0x00b9e7b000067882 */ /* 0x000fe20000000000 */
[----:B------:R-:W-:-:S03]  /*06d0*/  UMOV UR7, 0x3c46a4cb ;  /* 0x3c46a4cb00077882 */ /* 0x000fc60000000000 */
[----:B------:R-:W-:-:S03]  /*06e0*/  DFMA R20, R10, R10, -R16 ;  /* 0x0000000a0a14722b */ /* 0x000fc60000000810 */
[----:B------:R-:W-:Y:S02]  /*06f0*/  DFMA R18, R24, R22, R18 ;  /* 0x000000161812722b */ /* 0x000fe40000000012 */
[----:B------:R-:W-:Y:S01]  /*0700*/  DMUL R24, R10, R16 ;  /* 0x000000100a187228 */ /* 0x000fe20000000000 */
[----:B------:R-:W-:Y:S02]  /*0710*/  VIADD R23, R15, 0x100000 ;  /* 0x001000000f177836 */ /* 0x000fe40000000000 */
[----:B------:R-:W-:-:S03]  /*0720*/  IMAD.MOV.U32 R22, RZ, RZ, R14 ;  /* 0x000000ffff167224 */ /* 0x000fc600078e000e */
[----:B------:R-:W-:Y:S01]  /*0730*/  DADD R18, R18, -UR6 ;  /* 0x8000000612127e29 */ /* 0x000fe20008000000 */
[----:B------:R-:W-:Y:S01]  /*0740*/  UMOV UR6, 0x80000000 ;  /* 0x8000000000067882 */ /* 0x000fe20000000000 */
[----:B------:R-:W-:Y:S01]  /*0750*/  UMOV UR7, 0x43300000 ;  /* 0x4330000000077882 */ /* 0x000fe20000000000 */
[C---:B------:R-:W-:Y:S02]  /*0760*/  DFMA R22, R10.reuse, R22, R20 ;  /* 0x000000160a16722b */ /* 0x040fe40000000014 */
[----:B------:R-:W-:-:S08]  /*0770*/  DFMA R20, R10, R16, -R24 ;  /* 0x000000100a14722b */ /* 0x000fd00000000818 */
[----:B------:R-:W-:Y:S02]  /*0780*/  DFMA R20, R14, R16, R20 ;  /* 0x000000100e14722b */ /* 0x000fe40000000014 */
[----:B------:R-:W-:-:S06]  /*0790*/  DADD R16, R12, R18 ;  /* 0x000000000c107229 */ /* 0x000fcc0000000012 */
[----:B------:R-:W-:Y:S02]  /*07a0*/  DFMA R20, R10, R22, R20 ;  /* 0x000000160a14722b */ /* 0x000fe40000000014 */
[----:B------:R-:W-:Y:S02]  /*07b0*/  DADD R22, R12, -R16 ;  /* 0x000000000c167229 */ /* 0x000fe40000000810 */
[----:B------:R-:W-:-:S06]  /*07c0*/  DMUL R12, R16, R24 ;  /* 0x00000018100c7228 */ /* 0x000fcc0000000000 */
[----:B------:R-:W-:Y:S02]  /*07d0*/  DADD R22, R18, R22 ;  /* 0x0000000012167229 */ /* 0x000fe40000000016 */
[----:B------:R-:W-:-:S08]  /*07e0*/  DFMA R18, R16, R24, -R12 ;  /* 0x000000181012722b */ /* 0x000fd0000000080c */
[----:B------:R-:W-:-:S08]  /*07f0*/  DFMA R18, R16, R20, R18 ;  /* 0x000000141012722b */ /* 0x000fd00000000012 */
[----:B------:R-:W-:-:S08]  /*0800*/  DFMA R22, R22, R24, R18 ;  /* 0x000000181616722b */ /* 0x000fd00000000012 */
[----:B------:R-:W-:-:S08]  /*0810*/  DADD R18, R12, R22 ;  /* 0x000000000c127229 */ /* 0x000fd00000000016 */
[--C-:B------:R-:W-:Y:S02]  /*0820*/  DADD R16, R10, R18.reuse ;  /* 0x000000000a107229 */ /* 0x100fe40000000012 */
[----:B------:R-:W-:-:S06]  /*0830*/  DADD R12, R12, -R18 ;  /* 0x000000000c0c7229 */ /* 0x000fcc0000000812 */
[----:B------:R-:W-:Y:S02]  /*0840*/  DADD R10, R10, -R16 ;  /* 0x000000000a0a7229 */ /* 0x000fe40000000810 */
[----:B------:R-:W-:-:S06]  /*0850*/  DADD R12, R22, R12 ;  /* 0x00000000160c7229 */ /* 0x000fcc000000000c */
[----:B------:R-:W-:-:S08]  /*0860*/  DADD R10, R18, R10 ;  /* 0x00000000120a7229 */ /* 0x000fd0000000000a */
[----:B------:R-:W-:-:S08]  /*0870*/  DADD R10, R12, R10 ;  /* 0x000000000c0a7229 */ /* 0x000fd0000000000a */
[----:B------:R-:W-:Y:S01]  /*0880*/  DADD R14, R14, R10 ;  /* 0x000000000e0e7229 */ /* 0x000fe2000000000a */
[----:B------:R-:W-:Y:S01]  /*0890*/  LOP3.LUT R10, R9, 0x80000000, RZ, 0x3c, !PT ;  /* 0x80000000090a7812 */ /* 0x000fe200078e3cff */
[----:B------:R-:W-:-:S06]  /*08a0*/  IMAD.MOV.U32 R11, RZ, RZ, 0x43300000 ;  /* 0x43300000ff0b7424 */ /* 0x000fcc00078e00ff */
[----:B------:R-:W-:Y:S02]  /*08b0*/  DADD R12, R16, R14 ;  /* 0x00000000100c7229 */ /* 0x000fe4000000000e */
[----:B------:R-:W-:Y:S01]  /*08c0*/  DADD R10, R10, -UR6 ;  /* 0x800000060a0a7e29 */ /* 0x000fe20008000000 */
[----:B------:R-:W-:Y:S01]  /*08d0*/  UMOV UR6, 0xfefa39ef ;  /* 0xfefa39ef00067882 */ /* 0x000fe20000000000 */
[----:B------:R-:W-:-:S04]  /*08e0*/  UMOV UR7, 0x3fe62e42 ;  /* 0x3fe62e4200077882 */ /* 0x000fc80000000000 */
[--C-:B------:R-:W-:Y:S02]  /*08f0*/  DADD R16, R16, -R12.reuse ;  /* 0x0000000010107229 */ /* 0x100fe4000000080c */
[----:B------:R-:W-:-:S06]  /*0900*/  DFMA R8, R10, UR6, R12 ;  /* 0x000000060a087c2b */ /* 0x000fcc000800000c */
[----:B------:R-:W-:Y:S02]  /*0910*/  DADD R16, R14, R16 ;  /* 0x000000000e107229 */ /* 0x000fe40000000010 */
[----:B------:R-:W-:-:S08]  /*0920*/  DFMA R18, R10, -UR6, R8 ;  /* 0x800000060a127c2b */ /* 0x000fd00008000008 */
[----:B------:R-:W-:-:S08]  /*0930*/  DADD R18, -R12, R18 ;  /* 0x000000000c127229 */ /* 0x000fd00000000112 */
[----:B------:R-:W-:-:S08]  /*0940*/  DADD R16, R16, -R18 ;  /* 0x0000000010107229 */ /* 0x000fd00000000812 */
[----:B------:R-:W-:-:S08]  /*0950*/  DFMA R16, R10, UR8, R16 ;  /* 0x000000080a107c2b */ /* 0x000fd00008000010 */
[----:B------:R-:W-:-:S08]  /*0960*/  DADD R10, R8, R16 ;  /* 0x00000000080a7229 */ /* 0x000fd00000000010 */
[----:B------:R-:W-:Y:S02]  /*0970*/  DADD R8, R8, -R10 ;  /* 0x0000000008087229 */ /* 0x000fe4000000080a */
[----:B------:R-:W-:-:S06]  /*0980*/  DMUL R12, R10, 2 ;  /* 0x400000000a0c7828 */ /* 0x000fcc0000000000 */
[----:B------:R-:W-:Y:S02]  /*0990*/  DADD R16, R16, R8 ;  /* 0x0000000010107229 */ /* 0x000fe40000000008 */
[----:B------:R-:W-:Y:S01]  /*09a0*/  DFMA R10, R10, 2, -R12 ;  /* 0x400000000a0a782b */ /* 0x000fe2000000080c */
[----:B------:R-:W-:Y:S01]  /*09b0*/  MOV R8, 0x652b82fe ;  /* 0x652b82fe00087802 */ /* 0x000fe20000000f00 */
[----:B------:R-:W-:-:S06]  /*09c0*/  IMAD.MOV.U32 R9, RZ, RZ, 0x3ff71547 ;  /* 0x3ff71547ff097424 */ /* 0x000fcc00078e00ff */
[----:B------:R-:W-:-:S08]  /*09d0*/  DFMA R16, R16, 2, R10 ;  /* 0x400000001010782b */ /* 0x000fd0000000000a */
[----:B------:R-:W-:-:S08]  /*09e0*/  DADD R10, R12, R16 ;  /* 0x000000000c0a7229 */ /* 0x000fd00000000010 */
[----:B------:R-:W-:Y:S02]  /*09f0*/  DFMA R8, R10, R8, 6.75539944105574400000e+15 ;  /* 0x433800000a08742b */ /* 0x000fe40000000008 */
[----:B------:R-:W-:Y:S01]  /*0a00*/  FSETP.GEU.AND P1, PT, |R11|, 4.1917929649353027344, PT ;  /* 0x4086232b0b00780b */ /* 0x000fe20003f2e200 */
[----:B------:R-:W-:-:S05]  /*0a10*/  DADD R12, R12, -R10 ;  /* 0x000000000c0c7229 */ /* 0x000fca000000080a */
[----:B------:R-:W-:-:S03]  /*0a20*/  DADD R14, R8, -6.75539944105574400000e+15 ;  /* 0xc3380000080e7429 */ /* 0x000fc60000000000 */
[----:B------:R-:W-:-:S05]  /*0a30*/  DADD R16, R16, R12 ;  /* 0x0000000010107229 */ /* 0x000fca000000000c */
[----:B------:R-:W-:Y:S01]  /*0a40*/  DFMA R18, R14, -UR6, R10 ;  /* 0x800000060e127c2b */ /* 0x000fe2000800000a */
[----:B------:R-:W-:Y:S01]  /*0a50*/  UMOV UR6, 0x3b39803f ;  /* 0x3b39803f00067882 */ /* 0x000fe20000000000 */
[----:B------:R-:W-:-:S06]  /*0a60*/  UMOV UR7, 0x3c7abc9e ;  /* 0x3c7abc9e00077882 */ /* 0x000fcc0000000000 */
[----:B------:R-:W-:Y:S01]  /*0a70*/  DFMA R14, R14, -UR6, R18 ;  /* 0x800000060e0e7c2b */ /* 0x000fe20008000012 */
[----:B------:R-:W-:Y:S01]  /*0a80*/  UMOV UR6, 0x69ce2bdf ;  /* 0x69ce2bdf00067882 */ /* 0x000fe20000000000 */
[----:B------:R-:W-:Y:S01]  /*0a90*/  IMAD.MOV.U32 R18, RZ, RZ, -0x35dec16 ;  /* 0xfca213eaff127424 */ /* 0x000fe200078e00ff */
[----:B------:R-:W-:Y:S01]  /*0aa0*/  UMOV UR7, 0x3e5ade15 ;  /* 0x3e5ade1500077882 */ /* 0x000fe20000000000 */
[----:B------:R-:W-:-:S06]  /*0ab0*/  IMAD.MOV.U32 R19, RZ, RZ, 0x3e928af3 ;  /* 0x3e928af3ff137424 */ /* 0x000fcc00078e00ff */
        /* <DEDUP_REMOVED lines=24> */
[----:B------:R-:W-:-:S08]  /*0c40*/  DFMA R18, R14, R18, UR6 ;  /* 0x000000060e127e2b */ /* 0x000fd00008000012 */
[----:B------:R-:W-:-:S08]  /*0c50*/  DFMA R18, R14, R18, 1 ;  /* 0x3ff000000e12742b */ /* 0x000fd00000000012 */
[----:B------:R-:W-:-:S10]  /*0c60*/  DFMA R14, R14, R18, 1 ;  /* 0x3ff000000e0e742b */ /* 0x000fd40000000012 */
[----:B------:R-:W-:Y:S02]  /*0c70*/  IMAD R13, R8, 0x100000, R15 ;  /* 0x00100000080d7824 */ /* 0x000fe400078e020f */
[----:B------:R-:W-:Y:S01]  /*0c80*/  IMAD.MOV.U32 R12, RZ, RZ, R14 ;  /* 0x000000ffff0c7224 */ /* 0x000fe200078e000e */
[----:B------:R-:W-:Y:S06]  /*0c90*/  @!P1 BRA `(.L_x_6) ;  /* 0x0000000000309947 */ /* 0x000fec0003800000 */
[----:B------:R-:W-:Y:S01]  /*0ca0*/  FSETP.GEU.AND P2, PT, |R11|, 4.2275390625, PT ;  /* 0x408748000b00780b */ /* 0x000fe20003f4e200 */
[C---:B------:R-:W-:Y:S02]  /*0cb0*/  DADD R12, R10.reuse, +INF ;  /* 0x7ff000000a0c7429 */ /* 0x040fe40000000000 */
[----:B------:R-:W-:-:S08]  /*0cc0*/  DSETP.GEU.AND P1, PT, R10, RZ, PT ;  /* 0x000000ff0a00722a */ /* 0x000fd00003f2e000 */
[----:B------:R-:W-:Y:S02]  /*0cd0*/  FSEL R12, R12, RZ, P1 ;  /* 0x000000ff0c0c7208 */ /* 0x000fe40000800000 */
[----:B------:R-:W-:Y:S02]  /*0ce0*/  @!P2 LEA.HI R9, R8, R8, RZ, 0x1 ;  /* 0x000000080809a211 */ /* 0x000fe400078f08ff */
[----:B------:R-:W-:Y:S02]  /*0cf0*/  FSEL R13, R13, RZ, P1 ;  /* 0x000000ff0d0d7208 */ /* 0x000fe40000800000 */
[----:B------:R-:W-:-:S04]  /*0d00*/  @!P2 SHF.R.S32.HI R9, RZ, 0x1, R9 ;  /* 0x00000001ff09a819 */ /* 0x000fc80000011409 */
[----:B------:R-:W-:Y:S01]  /*0d10*/  @!P2 IADD3 R8, PT, PT, R8, -R9, RZ ;  /* 0x800000090808a210 */ /* 0x000fe20007ffe0ff */
[----:B------:R-:W-:-:S03]  /*0d20*/  @!P2 IMAD R15, R9, 0x100000, R15 ;  /* 0x00100000090fa824 */ /* 0x000fc600078e020f */
[----:B------:R-:W-:Y:S01]  /*0d30*/  @!P2 LEA R9, R8, 0x3ff00000, 0x14 ;  /* 0x3ff000000809a811 */ /* 0x000fe200078ea0ff */
[----:B------:R-:W-:-:S06]  /*0d40*/  @!P2 IMAD.MOV.U32 R8, RZ, RZ, RZ ;  /* 0x000000ffff08a224 */ /* 0x000fcc00078e00ff */
[----:B------:R-:W-:-:S11]  /*0d50*/  @!P2 DMUL R12, R14, R8 ;  /* 0x000000080e0ca228 */ /* 0x000fd60000000000 */
.L_x_6:
[----:B------:R-:W-:Y:S01]  /*0d60*/  DFMA R16, R16, R12, R12 ;  /* 0x0000000c1010722b */ /* 0x000fe2000000000c */
[----:B------:R-:W-:Y:S01]  /*0d70*/  IMAD.MOV.U32 R8, RZ, RZ, R0 ;  /* 0x000000ffff087224 */ /* 0x000fe200078e0000 */
[----:B------:R-:W-:Y:S01]  /*0d80*/  DSETP.NEU.AND P1, PT, |R12|, +INF , PT ;  /* 0x7ff000000c00742a */ /* 0x000fe20003f2d200 */
[----:B------:R-:W-:-:S07]  /*0d90*/  IMAD.MOV.U32 R9, RZ, RZ, 0x0 ;  /* 0x00000000ff097424 */ /* 0x000fce00078e00ff */
[----:B------:R-:W-:Y:S02]  /*0da0*/  FSEL R10, R12, R16, !P1 ;  /* 0x000000100c0a7208 */ /* 0x000fe40004800000 */
[----:B------:R-:W-:Y:S01]  /*0db0*/  FSEL R12, R13, R17, !P1 ;  /* 0x000000110d0c7208 */ /* 0x000fe20004800000 */
[----:B------:R-:W-:Y:S06]  /*0dc0*/  RET.REL.NODEC R8 `(_Z28device_reduce_atomic_kernel3PfS_i) ;  /* 0xfffffff0088c7950 */ /* 0x000fec0003c3ffff */
.L_x_7:
[----:B------:R-:W-:-:S00]  /*0dd0*/  BRA `(.L_x_7) ;  /* 0xfffffffc00fc7947 */ /* 0x000fc0000383ffff */
[----:B------:R-:W-:-:S00]  /*0de0*/  NOP ;  /* 0x0000000000007918 */ /* 0x000fc00000000000 */
        /* <DEDUP_REMOVED lines=9> */
.L_x_31:


//--------------------- .text._Z28device_reduce_atomic_kernel2PfS_i --------------------------
	.section	.text._Z28device_reduce_atomic_kernel2PfS_i,"ax",@progbits
	.align	128
        .global         _Z28device_reduce_atomic_kernel2PfS_i
        .type           _Z28device_reduce_atomic_kernel2PfS_i,@function
        .size           _Z28device_reduce_atomic_kernel2PfS_i,(.L_x_34 - _Z28device_reduce_atomic_kernel2PfS_i)
        .other          _Z28device_reduce_atomic_kernel2PfS_i,@"STO_CUDA_ENTRY STV_DEFAULT"
_Z28device_reduce_atomic_kernel2PfS_i:
.text._Z28device_reduce_atomic_kernel2PfS_i:
[----:B------:R-:W-:Y:S01]  /*0000*/  LDC R1, c[0x0][0x37c] ;  /* 0x0000df00ff017b82 */ /* 0x000fe20000000800 */
[----:B------:R-:W0:Y:S07]  /*0010*/  S2R R0, SR_TID.X ;  /* 0x0000000000007919 */ /* 0x000e2e0000002100 */
[----:B------:R-:W0:Y:S01]  /*0020*/  S2UR UR4, SR_CTAID.X ;  /* 0x00000000000479c3 */ /* 0x000e220000002500 */
[----:B------:R-:W1:Y:S01]  /*0030*/  LDCU UR7, c[0x0][0x390] ;  /* 0x00007200ff0777ac */ /* 0x000e620008000800 */
[----:B------:R-:W-:Y:S01]  /*0040*/  BSSY.RECONVERGENT B0, `(.L_x_8) ;  /* 0x0000012000007945 */ /* 0x000fe20003800200 */
[----:B------:R-:W-:-:S05]  /*0050*/  HFMA2 R9, -RZ, RZ, 0, 0 ;  /* 0x00000000ff097431 */ /* 0x000fca00000001ff */
[----:B------:R-:W0:Y:S08]  /*0060*/  LDC R11, c[0x0][0x360] ;  /* 0x0000d800ff0b7b82 */ /* 0x000e300000000800 */
[----:B------:R-:W2:Y:S01]  /*0070*/  LDC.64 R4, c[0x0][0x388] ;  /* 0x0000e200ff047b82 */ /* 0x000ea20000000a00 */
[----:B0-----:R-:W-:Y:S01]  /*0080*/  IMAD R0, R11, UR4, R0 ;  /* 0x000000040b007c24 */ /* 0x001fe2000f8e0200 */
[----:B------:R-:W0:Y:S04]  /*0090*/  LDCU.64 UR4, c[0x0][0x358] ;  /* 0x00006b00ff0477ac */ /* 0x000e280008000a00 */
[----:B-1----:R-:W-:-:S13]  /*00a0*/  ISETP.GE.AND P0, PT, R0, UR7, PT ;  /* 0x0000000700007c0c */ /* 0x002fda000bf06270 */
[----:B--2---:R-:W-:Y:S05]  /*00b0*/  @P0 BRA `(.L_x_9) ;  /* 0x0000000000280947 */ /* 0x004fea0003800000 */
[----:B------:R-:W1:Y:S01]  /*00c0*/  LDC.64 R6, c[0x0][0x380] ;  /* 0x0000e000ff067b82 */ /* 0x000e620000000a00 */
[----:B------:R-:W2:Y:S01]  /*00d0*/  LDCU UR6, c[0x0][0x370] ;  /* 0x00006e00ff0677ac */ /* 0x000ea20008000800 */
[----:B------:R-:W-:Y:S01]  /*00e0*/  MOV R9, RZ ;  /* 0x000000ff00097202 */ /* 0x000fe20000000f00 */
[----:B--2---:R-:W-:-:S07]  /*00f0*/  IMAD R11, R11, UR6, RZ ;  /* 0x000000060b0b7c24 */ /* 0x004fce000f8e02ff */
.L_x_10:
[----:B-1----:R-:W-:-:S06]  /*0100*/  IMAD.WIDE R2, R0, 0x4, R6 ;  /* 0x0000000400027825 */ /* 0x002fcc00078e0206 */
[----:B0-----:R-:W2:Y:S01]  /*0110*/  LDG.E R2, desc[UR4][R2.64] ;  /* 0x0000000402027981 */ /* 0x001ea2000c1e1900 */
[----:B------:R-:W-:-:S04]  /*0120*/  IADD3 R0, PT, PT, R11, R0, RZ ;  /* 0x000000000b007210 */ /* 0x000fc80007ffe0ff */
[----:B------:R-:W-:Y:S01]  /*0130*/  ISETP.GE.AND P0, PT, R0, UR7, PT ;  /* 0x0000000700007c0c */ /* 0x000fe2000bf06270 */
[----:B--2---:R-:W-:-:S12]  /*0140*/  FADD R9, R2, R9 ;  /* 0x0000000902097221 */ /* 0x004fd80000000000 */
[----:B------:R-:W-:Y:S05]  /*0150*/  @!P0 BRA `(.L_x_10) ;  /* 0xfffffffc00e88947 */ /* 0x000fea000383ffff */
.L_x_9:
[----:B0-----:R-:W-:Y:S05]  /*0160*/  BSYNC.RECONVERGENT B0 ;  /* 0x0000000000007941 */ /* 0x001fea0003800200 */
.L_x_8:
[----:B------:R-:W-:Y:S01]  /*0170*/  REDG.E.ADD.F32.FTZ.RN.STRONG.GPU desc[UR4][R4.64], R9 ;  /* 0x00000009040079a6 */ /* 0x000fe2000c12f304 */
[----:B------:R-:W-:Y:S05]  /*0180*/  EXIT ;  /* 0x000000000000794d */ /* 0x000fea0003800000 */
.L_x_11:
        /* <DEDUP_REMOVED lines=15> */
.L_x_34:


//--------------------- .text._Z28device_reduce_atomic_kernel1PfS_i --------------------------
	.section	.text._Z28device_reduce_atomic_kernel1PfS_i,"ax",@progbits
	.align	128
        .global         _Z28device_reduce_atomic_kernel1PfS_i
        .type           _Z28device_reduce_atomic_kernel1PfS_i,@function
        .size           _Z28device_reduce_atomic_kernel1PfS_i,(.L_x_32 - _Z28device_reduce_atomic_kernel1PfS_i)
        .other          _Z28device_reduce_atomic_kernel1PfS_i,@"STO_CUDA_ENTRY STV_DEFAULT"
_Z28device_reduce_atomic_kernel1PfS_i:
.text._Z28device_reduce_atomic_kernel1PfS_i:
[----:B------:R-:W-:Y:S01]  /*0000*/  LDC R1, c[0x0][0x37c] ;  /* 0x0000df00ff017b82 */ /* 0x000fe20000000800 */
[----:B------:R-:W0:Y:S07]  /*0010*/  S2R R5, SR_TID.X ;  /* 0x0000000000057919 */ /* 0x000e2e0000002100 */
[----:B------:R-:W0:Y:S01]  /*0020*/  S2UR UR4, SR_CTAID.X ;  /* 0x00000000000479c3 */ /* 0x000e220000002500 */
[----:B------:R-:W1:Y:S01]  /*0030*/  LDCU UR7, c[0x0][0x390] ;  /* 0x00007200ff0777ac */ /* 0x000e620008000800 */
[----:B------:R-:W-:Y:S01]  /*0040*/  BSSY.RECONVERGENT B0, `(.L_x_12) ;  /* 0x0000016000007945 */ /* 0x000fe20003800200 */
[----:B------:R-:W-:-:S05]  /*0050*/  IMAD.MOV.U32 R9, RZ, RZ, RZ ;  /* 0x000000ffff097224 */ /* 0x000fca00078e00ff */
[----:B------:R-:W0:Y:S01]  /*0060*/  LDC R6, c[0x0][0x360] ;  /* 0x0000d800ff067b82 */ /* 0x000e220000000800 */
[----:B-1----:R-:W-:-:S04]  /*0070*/  I2FP.F32.S32 R8, UR7 ;  /* 0x0000000700087c45 */ /* 0x002fc80008201400 */
[----:B------:R-:W1:Y:S01]  /*0080*/  MUFU.RCP R3, R8 ;  /* 0x0000000800037308 */ /* 0x000e620000001000 */
[----:B0-----:R-:W-:Y:S01]  /*0090*/  IMAD R2, R6, UR4, R5 ;  /* 0x0000000406027c24 */ /* 0x001fe2000f8e0205 */
[----:B------:R-:W0:Y:S04]  /*00a0*/  LDCU.64 UR4, c[0x0][0x358] ;  /* 0x00006b00ff0477ac */ /* 0x000e280008000a00 */
[----:B------:R-:W-:Y:S01]  /*00b0*/  ISETP.GE.AND P0, PT, R2, UR7, PT ;  /* 0x0000000702007c0c */ /* 0x000fe2000bf06270 */
[----:B-1----:R-:W-:-:S04]  /*00c0*/  FFMA R0, -R8, R3, 1 ;  /* 0x3f80000008007423 */ /* 0x002fc80000000103 */
[----:B------:R-:W-:-:S08]  /*00d0*/  FFMA R0, R3, R0, R3 ;  /* 0x0000000003007223 */ /* 0x000fd00000000003 */
[----:B------:R-:W-:Y:S05]  /*00e0*/  @P0 BRA `(.L_x_13) ;  /* 0x00000000002c0947 */ /* 0x000fea0003800000 */
[----:B------:R-:W1:Y:S01]  /*00f0*/  LDC.64 R4, c[0x0][0x380] ;  /* 0x0000e000ff047b82 */ /* 0x000e620000000a00 */
[----:B------:R-:W2:Y:S01]  /*0100*/  LDCU UR6, c[0x0][0x370] ;  /* 0x00006e00ff0677ac */ /* 0x000ea20008000800 */
[----:B------:R-:W-:Y:S02]  /*0110*/  IMAD.MOV.U32 R7, RZ, RZ, R2 ;  /* 0x000000ffff077224 */ /* 0x000fe400078e0002 */
[----:B------:R-:W-:Y:S02]  /*0120*/  IMAD.MOV.U32 R9, RZ, RZ, RZ ;  /* 0x000000ffff097224 */ /* 0x000fe400078e00ff */
[----:B--2---:R-:W-:-:S07]  /*0130*/  IMAD R6, R6, UR6, RZ ;  /* 0x0000000606067c24 */ /* 0x004fce000f8e02ff */
.L_x_14:
[----:B-1----:R-:W-:-:S06]  /*0140*/  IMAD.WIDE R2, R7, 0x4, R4 ;  /* 0x0000000407027825 */ /* 0x002fcc00078e0204 */
[----:B0-----:R-:W2:Y:S01]  /*0150*/  LDG.E R2, desc[UR4][R2.64] ;  /* 0x0000000402027981 */ /* 0x001ea2000c1e1900 */
[----:B------:R-:W-:-:S05]  /*0160*/  IMAD.IADD R7, R6, 0x1, R7 ;  /* 0x0000000106077824 */ /* 0x000fca00078e0207 */
[----:B------:R-:W-:Y:S01]  /*0170*/  ISETP.GE.AND P0, PT, R7, UR7, PT ;  /* 0x0000000707007c0c */ /* 0x000fe2000bf06270 */
[----:B--2---:R-:W-:-:S12]  /*0180*/  FADD R9, R2, R9 ;  /* 0x0000000902097221 */ /* 0x004fd80000000000 */
[----:B------:R-:W-:Y:S05]  /*0190*/  @!P0 BRA `(.L_x_14) ;  /* 0xfffffffc00e88947 */ /* 0x000fea000383ffff */
.L_x_13:
[----:B0-----:R-:W-:Y:S05]  /*01a0*/  BSYNC.RECONVERGENT B0 ;  /* 0x0000000000007941 */ /* 0x001fea0003800200 */
.L_x_12:
[----:B------:R-:W0:Y:S01]  /*01b0*/  FCHK P0, R9, R8 ;  /* 0x0000000809007302 */ /* 0x000e220000000000 */
[----:B------:R-:W-:Y:S01]  /*01c0*/  FFMA R3, R0, R9, RZ ;  /* 0x0000000900037223 */ /* 0x000fe200000000ff */
[----:B------:R-:W-:Y:S03]  /*01d0*/  BSSY.RECONVERGENT B0, `(.L_x_15) ;  /* 0x0000007000007945 */ /* 0x000fe60003800200 */
[----:B------:R-:W-:-:S04]  /*01e0*/  FFMA R2, -R8, R3, R9 ;  /* 0x0000000308027223 */ /* 0x000fc80000000109 */
[----:B------:R-:W-:Y:S01]  /*01f0*/  FFMA R5, R0, R2, R3 ;  /* 0x0000000200057223 */ /* 0x000fe20000000003 */
[----:B0-----:R-:W-:Y:S06]  /*0200*/  @!P0 BRA `(.L_x_16) ;  /* 0x00000000000c8947 */ /* 0x001fec0003800000 */
[----:B------:R-:W-:Y:S01]  /*0210*/  IMAD.MOV.U32 R3, RZ, RZ, R9 ;  /* 0x000000ffff037224 */ /* 0x000fe200078e0009 */
[----:B------:R-:W-:-:S07]  /*0220*/  MOV R2, 0x240 ;  /* 0x0000024000027802 */ /* 0x000fce0000000f00 */
[----:B------:R-:W-:Y:S05]  /*0230*/  CALL.REL.NOINC `($__internal_0_$__cuda_sm3x_div_rn_noftz_f32_slowpath) ;  /* 0x0000000000107944 */ /* 0x000fea0003c00000 */
.L_x_16:
[----:B------:R-:W-:Y:S05]  /*0240*/  BSYNC.RECONVERGENT B0 ;  /* 0x0000000000007941 */ /* 0x000fea0003800200 */
.L_x_15:
[----:B------:R-:W0:Y:S02]  /*0250*/  LDC.64 R2, c[0x0][0x388] ;  /* 0x0000e200ff027b82 */ /* 0x000e240000000a00 */
[----:B0-----:R-:W-:Y:S01]  /*0260*/  REDG.E.ADD.F32.FTZ.RN.STRONG.GPU desc[UR4][R2.64], R5 ;  /* 0x00000005020079a6 */ /* 0x001fe2000c12f304 */
[----:B------:R-:W-:Y:S05]  /*0270*/  EXIT ;  /* 0x000000000000794d */ /* 0x000fea0003800000 */
        .weak           $__internal_0_$__cuda_sm3x_div_rn_noftz_f32_slowpath
        .type           $__internal_0_$__cuda_sm3x_div_rn_noftz_f32_slowpath,@function
        .size           $__internal_0_$__cuda_sm3x_div_rn_noftz_f32_slowpath,(.L_x_32 - $__internal_0_$__cuda_sm3x_div_rn_noftz_f32_slowpath)
$__internal_0_$__cuda_sm3x_div_rn_noftz_f32_slowpath:
[----:B------:R-:W-:Y:S01]  /*0280*/  SHF.R.U32.HI R4, RZ, 0x17, R8 ;  /* 0x00000017ff047819 */ /* 0x000fe20000011608 */
[----:B------:R-:W-:Y:S01]  /*0290*/  BSSY.RECONVERGENT B1, `(.L_x_17) ;  /* 0x0000063000017945 */ /* 0x000fe20003800200 */
[----:B------:R-:W-:Y:S02]  /*02a0*/  SHF.R.U32.HI R0, RZ, 0x17, R3 ;  /* 0x00000017ff007819 */ /* 0x000fe40000011603 */
[----:B------:R-:W-:Y:S02]  /*02b0*/  LOP3.LUT R4, R4, 0xff, RZ, 0xc0, !PT ;  /* 0x000000ff04047812 */ /* 0x000fe400078ec0ff */
[----:B------:R-:W-:-:S03]  /*02c0*/  LOP3.LUT R6, R0, 0xff, RZ, 0xc0, !PT ;  /* 0x000000ff00067812 */ /* 0x000fc600078ec0ff */
[----:B------:R-:W-:Y:S02]  /*02d0*/  VIADD R7, R4, 0xffffffff ;  /* 0xffffffff04077836 */ /* 0x000fe40000000000 */
[----:B------:R-:W-:-:S03]  /*02e0*/  VIADD R9, R6, 0xffffffff ;  /* 0xffffffff06097836 */ /* 0x000fc60000000000 */
[----:B------:R-:W-:-:S04]  /*02f0*/  ISETP.GT.U32.AND P0, PT, R7, 0xfd, PT ;  /* 0x000000fd0700780c */ /* 0x000fc80003f04070 */
[----:B------:R-:W-:-:S13]  /*0300*/  ISETP.GT.U32.OR P0, PT, R9, 0xfd, P0 ;  /* 0x000000fd0900780c */ /* 0x000fda0000704470 */
[----:B------:R-:W-:Y:S01]  /*0310*/  @!P0 IMAD.MOV.U32 R5, RZ, RZ, RZ ;  /* 0x000000ffff058224 */ /* 0x000fe200078e00ff */
[----:B------:R-:W-:Y:S06]  /*0320*/  @!P0 BRA `(.L_x_18) ;  /* 0x0000000000608947 */ /* 0x000fec0003800000 */
[----:B------:R-:W-:Y:S01]  /*0330*/  FSETP.GTU.FTZ.AND P0, PT, |R3|, +INF , PT ;  /* 0x7f8000000300780b */ /* 0x000fe20003f1c200 */
[----:B------:R-:W-:Y:S01]  /*0340*/  IMAD.MOV.U32 R0, RZ, RZ, R8 ;  /* 0x000000ffff007224 */ /* 0x000fe200078e0008 */
[----:B------:R-:W-:-:S04]  /*0350*/  FSETP.GTU.FTZ.AND P1, PT, |R8|, +INF , PT ;  /* 0x7f8000000800780b */ /* 0x000fc80003f3c200 */
[----:B------:R-:W-:-:S13]  /*0360*/  PLOP3.LUT P0, PT, P0, P1, PT, 0xf8, 0x8f ;  /* 0x00000000008f781c */ /* 0x000fda0000703f70 */
[----:B------:R-:W-:Y:S05]  /*0370*/  @P0 BRA `(.L_x_19) ;  /* 0x00000004004c0947 */ /* 0x000fea0003800000 */
[----:B------:R-:W-:-:S13]  /*0380*/  LOP3.LUT P0, RZ, R8, 0x7fffffff, R3, 0xc8, !PT ;  /* 0x7fffffff08ff7812 */ /* 0x000fda000780c803 */
[----:B------:R-:W-:Y:S05]  /*0390*/  @!P0 BRA `(.L_x_20) ;  /* 0x00000004003c8947 */ /* 0x000fea0003800000 */
[C---:B------:R-:W-:Y:S02]  /*03a0*/  FSETP.NEU.FTZ.AND P2, PT, |R3|.reuse, +INF , PT ;  /* 0x7f8000000300780b */ /* 0x040fe40003f5d200 */
[----:B------:R-:W-:Y:S02]  /*03b0*/  FSETP.NEU.FTZ.AND P1, PT, |R0|, +INF , PT ;  /* 0x7f8000000000780b */ /* 0x000fe40003f3d200 */
[----:B------:R-:W-:-:S11]  /*03c0*/  FSETP.NEU.FTZ.AND P0, PT, |R3|, +INF , PT ;  /* 0x7f8000000300780b */ /* 0x000fd60003f1d200 */
[----:B------:R-:W-:Y:S05]  /*03d0*/  @!P1 BRA !P2, `(.L_x_20) ;  /* 0x00000004002c9947 */ /* 0x000fea0005000000 */
[----:B------:R-:W-:-:S04]  /*03e0*/  LOP3.LUT P2, RZ, R3, 0x7fffffff, RZ, 0xc0, !PT ;  /* 0x7fffffff03ff7812 */ /* 0x000fc8000784c0ff */
[----:B------:R-:W-:-:S13]  /*03f0*/  PLOP3.LUT P1, PT, P1, P2, PT, 0x2f, 0xf2 ;  /* 0x0000000000f2781c */ /* 0x000fda0000f24577 */
[----:B------:R-:W-:Y:S05]  /*0400*/  @P1 BRA `(.L_x_21) ;  /* 0x0000000400181947 */ /* 0x000fea0003800000 */
[----:B------:R-:W-:-:S04]  /*0410*/  LOP3.LUT P1, RZ, R8, 0x7fffffff, RZ, 0xc0, !PT ;  /* 0x7fffffff08ff7812 */ /* 0x000fc8000782c0ff */
[----:B------:R-:W-:-:S13]  /*0420*/  PLOP3.LUT P0, PT, P0, P1, PT, 0x2f, 0xf2 ;  /* 0x0000000000f2781c */ /* 0x000fda0000702577 */
[----:B------:R-:W-:Y:S05]  /*0430*/  @P0 BRA `(.L_x_22) ;  /* 0x0000000400000947 */ /* 0x000fea0003800000 */
[----:B------:R-:W-:Y:S02]  /*0440*/  ISETP.GE.AND P0, PT, R9, RZ, PT ;  /* 0x000000ff0900720c */ /* 0x000fe40003f06270 */
[----:B------:R-:W-:-:S11]  /*0450*/  ISETP.GE.AND P1, PT, R7, RZ, PT ;  /* 0x000000ff0700720c */ /* 0x000fd60003f26270 */
[----:B------:R-:W-:Y:S02]  /*0460*/  @P0 IMAD.MOV.U32 R5, RZ, RZ, RZ ;  /* 0x000000ffff050224 */ /* 0x000fe400078e00ff */
[----:B------:R-:W-:Y:S01]  /*0470*/  @!P0 FFMA R3, R3, 1.84467440737095516160e+19, RZ ;  /* 0x5f80000003038823 */ /* 0x000fe200000000ff */
[----:B------:R-:W-:Y:S02]  /*0480*/  @!P0 IMAD.MOV.U32 R5, RZ, RZ, -0x40 ;  /* 0xffffffc0ff058424 */ /* 0x000fe400078e00ff */
[----:B------:R-:W-:Y:S02]  /*0490*/  @!P1 FFMA R8, R0, 1.84467440737095516160e+19, RZ ;  /* 0x5f80000000089823 */ /* 0x000fe400000000ff */
[----:B------:R-:W-:-:S07]  /*04a0*/  @!P1 VIADD R5, R5, 0x40 ;  /* 0x0000004005059836 */ /* 0x000fce0000000000 */
.L_x_18:
[----:B------:R-:W-:Y:S01]  /*04b0*/  LEA R7, R4, 0xc0800000, 0x17 ;  /* 0xc080000004077811 */ /* 0x000fe200078eb8ff */
[----:B------:R-:W-:Y:S01]  /*04c0*/  VIADD R6, R6, 0xffffff81 ;  /* 0xffffff8106067836 */ /* 0x000fe20000000000 */
[----:B------:R-:W-:Y:S03]  /*04d0*/  BSSY.RECONVERGENT B2, `(.L_x_23) ;  /* 0x0000035000027945 */ /* 0x000fe60003800200 */
[----:B------:R-:W-:Y:S01]  /*04e0*/  IMAD.IADD R7, R8, 0x1, -R7 ;  /* 0x0000000108077824 */ /* 0x000fe200078e0a07 */
[C---:B------:R-:W-:Y:S01]  /*04f0*/  IADD3 R4, PT, PT, R6.reuse, 0x7f, -R4 ;  /* 0x0000007f06047810 */ /* 0x040fe20007ffe804 */
[----:B------:R-:W-:Y:S02]  /*0500*/  IMAD R0, R6, -0x800000, R3 ;  /* 0xff80000006007824 */ /* 0x000fe400078e0203 */
[----:B------:R-:W0:Y:S01]  /*0510*/  MUFU.RCP R8, R7 ;  /* 0x0000000700087308 */ /* 0x000e220000001000 */
[----:B------:R-:W-:Y:S01]  /*0520*/  FADD.FTZ R9, -R7, -RZ ;  /* 0x800000ff07097221 */ /* 0x000fe20000010100 */
[----:B------:R-:W-:-:S03]  /*0530*/  IMAD.IADD R4, R4, 0x1, R5 ;  /* 0x0000000104047824 */ /* 0x000fc600078e0205 */
[----:B0-----:R-:W-:-:S04]  /*0540*/  FFMA R11, R8, R9, 1 ;  /* 0x3f800000080b7423 */ /* 0x001fc80000000009 */
[----:B------:R-:W-:-:S04]  /*0550*/  FFMA R10, R8, R11, R8 ;  /* 0x0000000b080a7223 */ /* 0x000fc80000000008 */
[----:B------:R-:W-:-:S04]  /*0560*/  FFMA R3, R0, R10, RZ ;  /* 0x0000000a00037223 */ /* 0x000fc800000000ff */
[----:B------:R-:W-:-:S04]  /*0570*/  FFMA R8, R9, R3, R0 ;  /* 0x0000000309087223 */ /* 0x000fc80000000000 */
[----:B------:R-:W-:-:S04]  /*0580*/  FFMA R11, R10, R8, R3 ;  /* 0x000000080a0b7223 */ /* 0x000fc80000000003 */
[----:B------:R-:W-:-:S04]  /*0590*/  FFMA R8, R9, R11, R0 ;  /* 0x0000000b09087223 */ /* 0x000fc80000000000 */
[----:B------:R-:W-:-:S05]  /*05a0*/  FFMA R3, R10, R8, R11 ;  /* 0x000000080a037223 */ /* 0x000fca000000000b */
[----:B------:R-:W-:-:S04]  /*05b0*/  SHF.R.U32.HI R0, RZ, 0x17, R3 ;  /* 0x00000017ff007819 */ /* 0x000fc80000011603 */
[----:B------:R-:W-:-:S05]  /*05c0*/  LOP3.LUT R0, R0, 0xff, RZ, 0xc0, !PT ;  /* 0x000000ff00007812 */ /* 0x000fca00078ec0ff */
[----:B------:R-:W-:-:S04]  /*05d0*/  IMAD.IADD R6, R0, 0x1, R4 ;  /* 0x0000000100067824 */ /* 0x000fc800078e0204 */
[----:B------:R-:W-:-:S05]  /*05e0*/  VIADD R0, R6, 0xffffffff ;  /* 0xffffffff06007836 */ /* 0x000fca0000000000 */
[----:B------:R-:W-:-:S13]  /*05f0*/  ISETP.GE.U32.AND P0, PT, R0, 0xfe, PT ;  /* 0x000000fe0000780c */ /* 0x000fda0003f06070 */
[----:B------:R-:W-:Y:S05]  /*0600*/  @!P0 BRA `(.L_x_24) ;  /* 0x0000000000808947 */ /* 0x000fea0003800000 */
[----:B------:R-:W-:-:S13]  /*0610*/  ISETP.GT.AND P0, PT, R6, 0xfe, PT ;  /* 0x000000fe0600780c */ /* 0x000fda0003f04270 */
[----:B------:R-:W-:Y:S05]  /*0620*/  @P0 BRA `(.L_x_25) ;  /* 0x00000000006c0947 */ /* 0x000fea0003800000 */
[----:B------:R-:W-:-:S13]  /*0630*/  ISETP.GE.AND P0, PT, R6, 0x1, PT ;  /* 0x000000010600780c */ /* 0x000fda0003f06270 */
[----:B------:R-:W-:Y:S05]  /*0640*/  @P0 BRA `(.L_x_26) ;  /* 0x0000000000740947 */ /* 0x000fea0003800000 */
[----:B------:R-:W-:Y:S02]  /*0650*/  ISETP.GE.AND P0, PT, R6, -0x18, PT ;  /* 0xffffffe80600780c */ /* 0x000fe40003f06270 */
[----:B------:R-:W-:-:S11]  /*0660*/  LOP3.LUT R3, R3, 0x80000000, RZ, 0xc0, !PT ;  /* 0x8000000003037812 */ /* 0x000fd600078ec0ff */
[----:B------:R-:W-:Y:S05]  /*0670*/  @!P0 BRA `(.L_x_26) ;  /* 0x0000000000688947 */ /* 0x000fea0003800000 */
[-CC-:B------:R-:W-:Y:S01]  /*0680*/  FFMA.RZ R0, R10, R8.reuse, R11.reuse ;  /* 0x000000080a007223 */ /* 0x180fe2000000c00b */
[----:B------:R-:W-:Y:S02]  /*0690*/  VIADD R7, R6, 0x20 ;  /* 0x0000002006077836 */ /* 0x000fe40000000000 */
[-CC-:B------:R-:W-:Y:S01]  /*06a0*/  FFMA.RM R5, R10, R8.reuse, R11.reuse ;  /* 0x000000080a057223 */ /* 0x180fe2000000400b */
[----:B------:R-:W-:Y:S02]  /*06b0*/  ISETP.NE.AND P2, PT, R6, RZ, PT ;  /* 0x000000ff0600720c */ /* 0x000fe40003f45270 */
[----:B------:R-:W-:Y:S01]  /*06c0*/  LOP3.LUT R4, R0, 0x7fffff, RZ, 0xc0, !PT ;  /* 0x007fffff00047812 */ /* 0x000fe200078ec0ff */
[----:B------:R-:W-:Y:S01]  /*06d0*/  FFMA.RP R0, R10, R8, R11 ;  /* 0x000000080a007223 */ /* 0x000fe2000000800b */
[----:B------:R-:W-:Y:S01]  /*06e0*/  ISETP.NE.AND P1, PT, R6, RZ, PT ;  /* 0x000000ff0600720c */ /* 0x000fe20003f25270 */
[----:B------:R-:W-:Y:S01]  /*06f0*/  IMAD.MOV R6, RZ, RZ, -R6 ;  /* 0x000000ffff067224 */ /* 0x000fe200078e0a06 */
[----:B------:R-:W-:-:S02]  /*0700*/  LOP3.LUT R4, R4, 0x800000, RZ, 0xfc, !PT ;  /* 0x0080000004047812 */ /* 0x000fc400078efcff */
[----:B------:R-:W-:Y:S02]  /*0710*/  FSETP.NEU.FTZ.AND P0, PT, R0, R5, PT ;  /* 0x000000050000720b */ /* 0x000fe40003f1d000 */
[----:B------:R-:W-:Y:S02]  /*0720*/  SHF.L.U32 R7, R4, R7, RZ ;  /* 0x0000000704077219 */ /* 0x000fe400000006ff */
[----:B------:R-:W-:Y:S02]  /*0730*/  SEL R5, R6, RZ, P2 ;  /* 0x000000ff06057207 */ /* 0x000fe40001000000 */
[----:B------:R-:W-:Y:S02]  /*0740*/  ISETP.NE.AND P1, PT, R7, RZ, P1 ;  /* 0x000000ff0700720c */ /* 0x000fe40000f25270 */
[----:B------:R-:W-:Y:S02]  /*0750*/  SHF.R.U32.HI R5, RZ, R5, R4 ;  /* 0x00000005ff057219 */ /* 0x000fe40000011604 */
[----:B------:R-:W-:-:S02]  /*0760*/  PLOP3.LUT P0, PT, P0, P1, PT, 0xf8, 0x8f ;  /* 0x00000000008f781c */ /* 0x000fc40000703f70 */
[----:B------:R-:W-:Y:S02]  /*0770*/  SHF.R.U32.HI R7, RZ, 0x1, R5 ;  /* 0x00000001ff077819 */ /* 0x000fe40000011605 */
[----:B------:R-:W-:-:S04]  /*0780*/  SEL R0, RZ, 0x1, !P0 ;  /* 0x00000001ff007807 */ /* 0x000fc80004000000 */
[----:B------:R-:W-:-:S04]  /*0790*/  LOP3.LUT R0, R0, 0x1, R7, 0xf8, !PT ;  /* 0x0000000100007812 */ /* 0x000fc800078ef807 */
[----:B------:R-:W-:-:S05]  /*07a0*/  LOP3.LUT R0, R0, R5, RZ, 0xc0, !PT ;  /* 0x0000000500007212 */ /* 0x000fca00078ec0ff */
[----:B------:R-:W-:-:S05]  /*07b0*/  IMAD.IADD R0, R7, 0x1, R0 ;  /* 0x0000000107007824 */ /* 0x000fca00078e0200 */
[----:B------:R-:W-:Y:S01]  /*07c0*/  LOP3.LUT R3, R0, R3, RZ, 0xfc, !PT ;  /* 0x0000000300037212 */ /* 0x000fe200078efcff */
[----:B------:R-:W-:Y:S06]  /*07d0*/  BRA `(.L_x_26) ;  /* 0x0000000000107947 */ /* 0x000fec0003800000 */
.L_x_25:
[----:B------:R-:W-:-:S04]  /*07e0*/  LOP3.LUT R3, R3, 0x80000000, RZ, 0xc0, !PT ;  /* 0x8000000003037812 */ /* 0x000fc800078ec0ff */
[----:B------:R-:W-:Y:S01]  /*07f0*/  LOP3.LUT R3, R3, 0x7f800000, RZ, 0xfc, !PT ;  /* 0x7f80000003037812 */ /* 0x000fe200078efcff */
[----:B------:R-:W-:Y:S06]  /*0800*/  BRA `(.L_x_26) ;  /* 0x0000000000047947 */ /* 0x000fec0003800000 */
.L_x_24:
[----:B------:R-:W-:-:S07]  /*0810*/  IMAD R3, R4, 0x800000, R3 ;  /* 0x0080000004037824 */ /* 0x000fce00078e0203 */
.L_x_26:
[----:B------:R-:W-:Y:S05]  /*0820*/  BSYNC.RECONVERGENT B2 ;  /* 0x0000000000027941 */ /* 0x000fea0003800200 */
.L_x_23:
[----:B------:R-:W-:Y:S05]  /*0830*/  BRA `(.L_x_27) ;  /* 0x0000000000207947 */ /* 0x000fea0003800000 */
.L_x_22:
[----:B------:R-:W-:-:S04]  /*0840*/  LOP3.LUT R3, R8, 0x80000000, R3, 0x48, !PT ;  /* 0x8000000008037812 */ /* 0x000fc800078e4803 */
[----:B------:R-:W-:Y:S01]  /*0850*/  LOP3.LUT R3, R3, 0x7f800000, RZ, 0xfc, !PT ;  /* 0x7f80000003037812 */ /* 0x000fe200078efcff */
[----:B------:R-:W-:Y:S06]  /*0860*/  BRA `(.L_x_27) ;  /* 0x0000000000147947 */ /* 0x000fec0003800000 */
.L_x_21:
[----:B------:R-:W-:Y:S01]  /*0870*/  LOP3.LUT R3, R8, 0x80000000, R3, 0x48, !PT ;  /* 0x8000000008037812 */ /* 0x000fe200078e4803 */
[----:B------:R-:W-:Y:S06]  /*0880*/  BRA `(.L_x_27) ;  /* 0x00000000000c7947 */ /* 0x000fec0003800000 */
.L_x_20:
[----:B------:R-:W0:Y:S01]  /*0890*/  MUFU.RSQ R3, -QNAN ;  /* 0xffc0000000037908 */ /* 0x000e220000001400 */
[----:B------:R-:W-:Y:S05]  /*08a0*/  BRA `(.L_x_27) ;  /* 0x0000000000047947 */ /* 0x000fea0003800000 */
.L_x_19:
[----:B------:R-:W-:-:S07]  /*08b0*/  FADD.FTZ R3, R3, R0 ;  /* 0x0000000003037221 */ /* 0x000fce0000010000 */
.L_x_27:
[----:B------:R-:W-:Y:S05]  /*08c0*/  BSYNC.RECONVERGENT B1 ;  /* 0x0000000000017941 */ /* 0x000fea0003800200 */
.L_x_17:
[----:B0-----:R-:W-:Y:S02]  /*08d0*/  IMAD.MOV.U32 R5, RZ, RZ, R3 ;  /* 0x000000ffff057224 */ /* 0x001fe400078e0003 */
[----:B------:R-:W-:-:S04]  /*08e0*/  IMAD.MOV.U32 R3, RZ, RZ, 0x0 ;  /* 0x00000000ff037424 */ /* 0x000fc800078e00ff */
[----:B------:R-:W-:Y:S05]  /*08f0*/  RET.REL.NODEC R2 `(_Z28device_reduce_atomic_kernel1PfS_i) ;  /* 0xfffffff402c07950 */ /* 0x000fea0003c3ffff */
.L_x_28:
        /* <DEDUP_REMOVED lines=16> */
.L_x_32:


//--------------------- .text._Z7addBiasPfS_ii    --------------------------
	.section	.text._Z7addBiasPfS_ii,"ax",@progbits
	.align	128
        .global         _Z7addBiasPfS_ii
        .type           _Z7addBiasPfS_ii,@function
        .size           _Z7addBiasPfS_ii,(.L_x_36 - _Z7addBiasPfS_ii)
        .other          _Z7addBiasPfS_ii,@"STO_CUDA_ENTRY STV_DEFAULT"
_Z7addBiasPfS_ii:
.text._Z7addBiasPfS_ii:
[----:B------:R-:W-:Y:S01]  /*0000*/  LDC R1, c[0x0][0x37c] ;  /* 0x0000df00ff017b82 */ /* 0x000fe20000000800 */
[----:B------:R-:W0:Y:S01]  /*0010*/  S2R R7, SR_TID.X ;  /* 0x0000000000077919 */ /* 0x000e220000002100 */
[----:B------:R-:W1:Y:S06]  /*0020*/  LDCU.64 UR6, c[0x0][0x358] ;  /* 0x00006b00ff0677ac */ /* 0x000e6c0008000a00 */
[----:B------:R-:W2:Y:S01]  /*0030*/  LDC.64 R8, c[0x0][0x390] ;  /* 0x0000e400ff087b82 */ /* 0x000ea20000000a00 */
[----:B------:R-:W3:Y:S01]  /*0040*/  S2R R0, SR_CTAID.X ;  /* 0x0000000000007919 */ /* 0x000ee20000002500 */
[----:B0-----:R-:W-:-:S13]  /*0050*/  ISETP.NE.AND P0, PT, R7, RZ, PT ;  /* 0x000000ff0700720c */ /* 0x001fda0003f05270 */
[----:B------:R-:W3:Y:S02]  /*0060*/  @!P0 LDC.64 R2, c[0x0][0x388] ;  /* 0x0000e200ff028b82 */ /* 0x000ee40000000a00 */
[----:B---3--:R-:W-:-:S06]  /*0070*/  @!P0 IMAD.WIDE.U32 R2, R0, 0x4, R2 ;  /* 0x0000000400028825 */ /* 0x008fcc00078e0002 */
[----:B-1----:R-:W3:Y:S01]  /*0080*/  @!P0 LDG.E R2, desc[UR6][R2.64] ;  /* 0x0000000602028981 */ /* 0x002ee2000c1e1900 */
[C---:B--2---:R-:W-:Y:S02]  /*0090*/  IMAD R6, R0.reuse, R8, R7 ;  /* 0x0000000800067224 */ /* 0x044fe400078e0207 */
[----:B------:R-:W-:Y:S01]  /*00a0*/  IMAD R7, R0, R9, R9 ;  /* 0x0000000900077224 */ /* 0x000fe200078e0209 */
[----:B------:R-:W0:Y:S01]  /*00b0*/  @!P0 S2R R5, SR_CgaCtaId ;  /* 0x0000000000058919 */ /* 0x000e220000008800 */
[----:B------:R-:W-:-:S03]  /*00c0*/  @!P0 MOV R0, 0x400 ;  /* 0x0000040000008802 */ /* 0x000fc60000000f00 */
[----:B------:R-:W-:Y:S02]  /*00d0*/  ISETP.GE.U32.AND P1, PT, R6, R7, PT ;  /* 0x000000070600720c */ /* 0x000fe40003f26070 */
[----:B0-----:R-:W-:-:S05]  /*00e0*/  @!P0 LEA R5, R5, R0, 0x18 ;  /* 0x0000000005058211 */ /* 0x001fca00078ec0ff */
[----:B---3--:R0:W-:Y:S01]  /*00f0*/  @!P0 STS [R5], R2 ;  /* 0x0000000205008388 */ /* 0x0081e20000000800 */
[----:B------:R-:W-:Y:S06]  /*0100*/  BAR.SYNC.DEFER_BLOCKING 0x0 ;  /* 0x0000000000007b1d */ /* 0x000fec0000010000 */
[----:B------:R-:W-:Y:S05]  /*0110*/  @P1 EXIT ;  /* 0x000000000000194d */ /* 0x000fea0003800000 */
[----:B------:R-:W1:Y:S01]  /*0120*/  S2UR UR5, SR_CgaCtaId ;  /* 0x00000000000579c3 */ /* 0x000e620000008800 */
[----:B------:R-:W-:-:S07]  /*0130*/  UMOV UR4, 0x400 ;  /* 0x0000040000047882 */ /* 0x000fce0000000000 */
[----:B0-----:R-:W0:Y:S01]  /*0140*/  LDC.64 R4, c[0x0][0x380] ;  /* 0x0000e000ff047b82 */ /* 0x001e220000000a00 */
[----:B-1----:R-:W-:-:S09]  /*0150*/  ULEA UR4, UR5, UR4, 0x18 ;  /* 0x0000000405047291 */ /* 0x002fd2000f8ec0ff */
[----:B------:R-:W1:Y:S02]  /*0160*/  LDS R0, [UR4] ;  /* 0x00000004ff007984 */ /* 0x000e640008000800 */
[----:B------:R-:W2:Y:S02]  /*0170*/  LDCU UR4, c[0x0][0x360] ;  /* 0x00006c00ff0477ac */ /* 0x000ea40008000800 */
.L_x_29:
[----:B0--3--:R-:W-:-:S05]  /*0180*/  IMAD.WIDE R2, R6, 0x4, R4 ;  /* 0x0000000406027825 */ /* 0x009fca00078e0204 */
[----:B------:R-:W1:Y:S01]  /*0190*/  LDG.E R9, desc[UR6][R2.64] ;  /* 0x0000000602097981 */ /* 0x000e62000c1e1900 */
[----:B--2---:R-:W-:-:S04]  /*01a0*/  IADD3 R6, PT, PT, R6, UR4, RZ ;  /* 0x0000000406067c10 */ /* 0x004fc8000fffe0ff */
[----:B------:R-:W-:Y:S01]  /*01b0*/  ISETP.GE.U32.AND P0, PT, R6, R7, PT ;  /* 0x000000070600720c */ /* 0x000fe20003f06070 */
[----:B-1----:R-:W-:-:S05]  /*01c0*/  FADD R9, R0, R9 ;  /* 0x0000000900097221 */ /* 0x002fca0000000000 */
[----:B------:R3:W-:Y:S07]  /*01d0*/  STG.E desc[UR6][R2.64], R9 ;  /* 0x0000000902007986 */ /* 0x0007ee000c101906 */
[----:B------:R-:W-:Y:S05]  /*01e0*/  @!P0 BRA `(.L_x_29) ;  /* 0xfffffffc00e48947 */ /* 0x000fea000383ffff */
[----:B------:R-:W-:Y:S05]  /*01f0*/  EXIT ;  /* 0x000000000000794d */ /* 0x000fea0003800000 */
.L_x_30:
        /* <DEDUP_REMOVED lines=16> */
.L_x_36:


//--------------------- .nv.shared.reserved.0     --------------------------
	.section	.nv.shared.reserved.0,"aw",@nobits
	.weak		__nv_reservedSMEM_offset_0_alias
	.size		__nv_reservedSMEM_offset_0_alias, 0, 64
	.other		__nv_reservedSMEM_offset_0_alias,@"STO_CUDA_RESERVED_SHARED STV_DEFAULT"
__nv_reservedSMEM_offset_0_alias:
	.zero		0
	.zero		64


//--------------------- .nv.shared._Z7addBiasPfS_ii --------------------------
	.section	.nv.shared._Z7addBiasPfS_ii,"aw",@nobits
	.sectionflags	@""
	.align	4
.nv.shared._Z7addBiasPfS_ii:
	.zero		1028


//--------------------- .nv.constant0._Z28device_reduce_atomic_kernel3PfS_i --------------------------
	.section	.nv.constant0._Z28device_reduce_atomic_kernel3PfS_i,"a",@progbits
	.sectionflags	@""
	.align	4
.nv.constant0._Z28device_reduce_atomic_kernel3PfS_i:
	.zero		916


//--------------------- .nv.constant0._Z28device_reduce_atomic_kernel2PfS_i --------------------------
	.section	.nv.constant0._Z28device_reduce_atomic_kernel2PfS_i,"a",@progbits
	.sectionflags	@""
	.align	4
.nv.constant0._Z28device_reduce_atomic_kernel2PfS_i:
	.zero		916


//--------------------- .nv.constant0._Z28device_reduce_atomic_kernel1PfS_i --------------------------
	.section	.nv.constant0._Z28device_reduce_atomic_kernel1PfS_i,"a",@progbits
	.sectionflags	@""
	.align	4
.nv.constant0._Z28device_reduce_atomic_kernel1PfS_i:
	.zero		916


//--------------------- .nv.constant0._Z7addBiasPfS_ii --------------------------
	.section	.nv.constant0._Z7addBiasPfS_ii,"a",@progbits
	.sectionflags	@""
	.align	4
.nv.constant0._Z7addBiasPfS_ii:
	.zero		920


//--------------------- SYMBOLS --------------------------

	.type		.nv.reservedSmem.offset0,@object
	.size		.nv.reservedSmem.offset0,0x4
	.type		.nv.reservedSmem.cap,@object
	.size		.nv.reservedSmem.cap,0x4
